	.headerflags	@"EF_CUDA_TEXMODE_UNIFIED EF_CUDA_64BIT_ADDRESS EF_CUDA_SM86 EF_CUDA_VIRTUAL_SM(EF_CUDA_SM86)"
	.elftype	@"ET_EXEC"


//--------------------- .nv.info                  --------------------------
	.section	.nv.info,"",@"SHT_CUDA_INFO"
	.align	4


	//----- nvinfo : EIATTR_REGCOUNT
	.align		4
        /*0000*/ 	.byte	0x04, 0x2f
        /*0002*/ 	.short	(.L_2 - .L_1)
	.align		4
.L_1:
        /*0004*/ 	.word	index@(triton_red_fused__to_copy_add_amax_amin_clamp_mul_native_layer_norm_reciprocal_1)
        /*0008*/ 	.word	0x0000007e


	//----- nvinfo : EIATTR_MIN_STACK_SIZE
	.align		4
.L_2:
        /*000c*/ 	.byte	0x04, 0x12
        /*000e*/ 	.short	(.L_4 - .L_3)
	.align		4
.L_3:
        /*0010*/ 	.word	index@(triton_red_fused__to_copy_add_amax_amin_clamp_mul_native_layer_norm_reciprocal_1)
        /*0014*/ 	.word	0x00000000


	//----- nvinfo : EIATTR_FRAME_SIZE
	.align		4
.L_4:
        /*0018*/ 	.byte	0x04, 0x11
        /*001a*/ 	.short	(.L_6 - .L_5)
	.align		4
.L_5:
        /*001c*/ 	.word	index@(triton_red_fused__to_copy_add_amax_amin_clamp_mul_native_layer_norm_reciprocal_1)
        /*0020*/ 	.word	0x00000000


	//----- nvinfo : EIATTR_MIN_STACK_SIZE
	.align		4
.L_6:
        /*0024*/ 	.byte	0x04, 0x12
        /*0026*/ 	.short	(.L_8 - .L_7)
	.align		4
.L_7:
        /*0028*/ 	.word	index@(triton_red_fused__to_copy_add_amax_amin_clamp_mul_native_layer_norm_reciprocal_1)
        /*002c*/ 	.word	0x00000000
.L_8:


//--------------------- .nv.info.triton_red_fused__to_copy_add_amax_amin_clamp_mul_native_layer_norm_reciprocal_1 --------------------------
	.section	.nv.info.triton_red_fused__to_copy_add_amax_amin_clamp_mul_native_layer_norm_reciprocal_1,"",@"SHT_CUDA_INFO"
	.sectionflags	@""
	.align	4


	//----- nvinfo : EIATTR_CUDA_API_VERSION
	.align		4
        /*0000*/ 	.byte	0x04, 0x37
        /*0002*/ 	.short	(.L_10 - .L_9)
.L_9:
        /*0004*/ 	.word	0x0000007c


	//----- nvinfo : EIATTR_SW2861232_WAR
	.align		4
.L_10:
        /*0008*/ 	.byte	0x01, 0x35
	.zero		2


	//----- nvinfo : EIATTR_PARAM_CBANK
	.align		4
        /*000c*/ 	.byte	0x04, 0x0a
        /*000e*/ 	.short	(.L_12 - .L_11)
	.align		4
.L_11:
        /*0010*/ 	.word	index@(.nv.constant0.triton_red_fused__to_copy_add_amax_amin_clamp_mul_native_layer_norm_reciprocal_1)
        /*0014*/ 	.short	0x0160
        /*0016*/ 	.short	0x0078


	//----- nvinfo : EIATTR_CBANK_PARAM_SIZE
	.align		4
.L_12:
        /*0018*/ 	.byte	0x03, 0x19
        /*001a*/ 	.short	0x0078


	//----- nvinfo : EIATTR_KPARAM_INFO
	.align		4
        /*001c*/ 	.byte	0x04, 0x17
        /*001e*/ 	.short	(.L_14 - .L_13)
.L_13:
        /*0020*/ 	.word	0x00000000
        /*0024*/ 	.short	0x000f
        /*0026*/ 	.short	0x0070
        /*0028*/ 	.byte	0x00, 0xf4, 0x21, 0x00


	//----- nvinfo : EIATTR_KPARAM_INFO
	.align		4
.L_14:
        /*002c*/ 	.byte	0x04, 0x17
        /*002e*/ 	.short	(.L_16 - .L_15)
.L_15:
        /*0030*/ 	.word	0x00000000
        /*0034*/ 	.short	0x000e
        /*0036*/ 	.short	0x006c
        /*0038*/ 	.byte	0x00, 0xf0, 0x11, 0x00


	//----- nvinfo : EIATTR_KPARAM_INFO
	.align		4
.L_16:
        /*003c*/ 	.byte	0x04, 0x17
        /*003e*/ 	.short	(.L_18 - .L_17)
.L_17:
        /*0040*/ 	.word	0x00000000
        /*0044*/ 	.short	0x000d
        /*0046*/ 	.short	0x0068
        /*0048*/ 	.byte	0x00, 0xf0, 0x11, 0x00


	//----- nvinfo : EIATTR_KPARAM_INFO
	.align		4
.L_18:
        /*004c*/ 	.byte	0x04, 0x17
        /*004e*/ 	.short	(.L_20 - .L_19)
.L_19:
        /*0050*/ 	.word	0x00000000
        /*0054*/ 	.short	0x000c
        /*0056*/ 	.short	0x0060
        /*0058*/ 	.byte	0x00, 0xf4, 0x21, 0x00


	//----- nvinfo : EIATTR_KPARAM_INFO
	.align		4
.L_20:
        /*005c*/ 	.byte	0x04, 0x17
        /*005e*/ 	.short	(.L_22 - .L_21)
.L_21:
        /*0060*/ 	.word	0x00000000
        /*0064*/ 	.short	0x000b
        /*0066*/ 	.short	0x0058
        /*0068*/ 	.byte	0x00, 0xf4, 0x21, 0x00


	//----- nvinfo : EIATTR_KPARAM_INFO
	.align		4
.L_22:
        /*006c*/ 	.byte	0x04, 0x17
        /*006e*/ 	.short	(.L_24 - .L_23)
.L_23:
        /*0070*/ 	.word	0x00000000
        /*0074*/ 	.short	0x000a
        /*0076*/ 	.short	0x0050
        /*0078*/ 	.byte	0x00, 0xf4, 0x21, 0x00


	//----- nvinfo : EIATTR_KPARAM_INFO
	.align		4
.L_24:
        /*007c*/ 	.byte	0x04, 0x17
        /*007e*/ 	.short	(.L_26 - .L_25)
.L_25:
        /*0080*/ 	.word	0x00000000
        /*0084*/ 	.short	0x0009
        /*0086*/ 	.short	0x0048
        /*0088*/ 	.byte	0x00, 0xf4, 0x21, 0x00


	//----- nvinfo : EIATTR_KPARAM_INFO
	.align		4
.L_26:
        /*008c*/ 	.byte	0x04, 0x17
        /*008e*/ 	.short	(.L_28 - .L_27)
.L_27:
        /*0090*/ 	.word	0x00000000
        /*0094*/ 	.short	0x0008
        /*0096*/ 	.short	0x0040
        /*0098*/ 	.byte	0x00, 0xf4, 0x21, 0x00


	//----- nvinfo : EIATTR_KPARAM_INFO
	.align		4
.L_28:
        /*009c*/ 	.byte	0x04, 0x17
        /*009e*/ 	.short	(.L_30 - .L_29)
.L_29:
        /*00a0*/ 	.word	0x00000000
        /*00a4*/ 	.short	0x0007
        /*00a6*/ 	.short	0x0038
        /*00a8*/ 	.byte	0x00, 0xf4, 0x21, 0x00


	//----- nvinfo : EIATTR_KPARAM_INFO
	.align		4
.L_30:
        /*00ac*/ 	.byte	0x04, 0x17
        /*00ae*/ 	.short	(.L_32 - .L_31)
.L_31:
        /*00b0*/ 	.word	0x00000000
        /*00b4*/ 	.short	0x0006
        /*00b6*/ 	.short	0x0030
        /*00b8*/ 	.byte	0x00, 0xf4, 0x21, 0x00


	//----- nvinfo : EIATTR_KPARAM_INFO
	.align		4
.L_32:
        /*00bc*/ 	.byte	0x04, 0x17
        /*00be*/ 	.short	(.L_34 - .L_33)
.L_33:
        /*00c0*/ 	.word	0x00000000
        /*00c4*/ 	.short	0x0005
        /*00c6*/ 	.short	0x0028
        /*00c8*/ 	.byte	0x00, 0xf4, 0x21, 0x00


	//----- nvinfo : EIATTR_KPARAM_INFO
	.align		4
.L_34:
        /*00cc*/ 	.byte	0x04, 0x17
        /*00ce*/ 	.short	(.L_36 - .L_35)
.L_35:
        /*00d0*/ 	.word	0x00000000
        /*00d4*/ 	.short	0x0004
        /*00d6*/ 	.short	0x0020
        /*00d8*/ 	.byte	0x00, 0xf4, 0x21, 0x00


	//----- nvinfo : EIATTR_KPARAM_INFO
	.align		4
.L_36:
        /*00dc*/ 	.byte	0x04, 0x17
        /*00de*/ 	.short	(.L_38 - .L_37)
.L_37:
        /*00e0*/ 	.word	0x00000000
        /*00e4*/ 	.short	0x0003
        /*00e6*/ 	.short	0x0018
        /*00e8*/ 	.byte	0x00, 0xf4, 0x21, 0x00


	//----- nvinfo : EIATTR_KPARAM_INFO
	.align		4
.L_38:
        /*00ec*/ 	.byte	0x04, 0x17
        /*00ee*/ 	.short	(.L_40 - .L_39)
.L_39:
        /*00f0*/ 	.word	0x00000000
        /*00f4*/ 	.short	0x0002
        /*00f6*/ 	.short	0x0010
        /*00f8*/ 	.byte	0x00, 0xf4, 0x21, 0x00


	//----- nvinfo : EIATTR_KPARAM_INFO
	.align		4
.L_40:
        /*00fc*/ 	.byte	0x04, 0x17
        /*00fe*/ 	.short	(.L_42 - .L_41)
.L_41:
        /*0100*/ 	.word	0x00000000
        /*0104*/ 	.short	0x0001
        /*0106*/ 	.short	0x0008
        /*0108*/ 	.byte	0x00, 0xf4, 0x21, 0x00


	//----- nvinfo : EIATTR_KPARAM_INFO
	.align		4
.L_42:
        /*010c*/ 	.byte	0x04, 0x17
        /*010e*/ 	.short	(.L_44 - .L_43)
.L_43:
        /*0110*/ 	.word	0x00000000
        /*0114*/ 	.short	0x0000
        /*0116*/ 	.short	0x0000
        /*0118*/ 	.byte	0x00, 0xf4, 0x21, 0x00


	//----- nvinfo : EIATTR_MAXREG_COUNT
	.align		4
.L_44:
        /*011c*/ 	.byte	0x03, 0x1b
        /*011e*/ 	.short	0x00ff


	//----- nvinfo : EIATTR_COOP_GROUP_MASK_REGIDS
	.align		4
        /*0120*/ 	.byte	0x04, 0x29
        /*0122*/ 	.short	(.L_46 - .L_45)


	//   ....[0]....
.L_45:
        /*0124*/ 	.word	0xffffffff


	//   ....[1]....
        /*0128*/ 	.word	0xffffffff


	//   ....[2]....
        /*012c*/ 	.word	0xffffffff


	//   ....[3]....
        /*0130*/ 	.word	0xffffffff


	//   ....[4]....
        /*0134*/ 	.word	0xffffffff


	//   ....[5]....
        /*0138*/ 	.word	0xffffffff


	//   ....[6]....
        /*013c*/ 	.word	0xffffffff


	//   ....[7]....
        /*0140*/ 	.word	0xffffffff


	//   ....[8]....
        /*0144*/ 	.word	0xffffffff


	//   ....[9]....
        /*0148*/ 	.word	0xffffffff


	//   ....[10]....
        /*014c*/ 	.word	0xffffffff


	//   ....[11]....
        /*0150*/ 	.word	0xffffffff


	//   ....[12]....
        /*0154*/ 	.word	0xffffffff


	//   ....[13]....
        /*0158*/ 	.word	0xffffffff


	//   ....[14]....
        /*015c*/ 	.word	0xffffffff


	//   ....[15]....
        /*0160*/ 	.word	0xffffffff


	//   ....[16]....
        /*0164*/ 	.word	0xffffffff


	//   ....[17]....
        /*0168*/ 	.word	0xffffffff


	//   ....[18]....
        /*016c*/ 	.word	0xffffffff


	//   ....[19]....
        /*0170*/ 	.word	0xffffffff


	//   ....[20]....
        /*0174*/ 	.word	0xffffffff


	//   ....[21]....
        /*0178*/ 	.word	0xffffffff


	//   ....[22]....
        /*017c*/ 	.word	0xffffffff


	//   ....[23]....
        /*0180*/ 	.word	0xffffffff


	//   ....[24]....
        /*0184*/ 	.word	0xffffffff


	//   ....[25]....
        /*0188*/ 	.word	0xffffffff


	//   ....[26]....
        /*018c*/ 	.word	0xffffffff


	//   ....[27]....
        /*0190*/ 	.word	0xffffffff


	//   ....[28]....
        /*0194*/ 	.word	0xffffffff


	//   ....[29]....
        /*0198*/ 	.word	0xffffffff


	//   ....[30]....
        /*019c*/ 	.word	0xffffffff


	//   ....[31]....
        /*01a0*/ 	.word	0xffffffff


	//   ....[32]....
        /*01a4*/ 	.word	0xffffffff


	//   ....[33]....
        /*01a8*/ 	.word	0xffffffff


	//   ....[34]....
        /*01ac*/ 	.word	0xffffffff


	//   ....[35]....
        /*01b0*/ 	.word	0xffffffff


	//   ....[36]....
        /*01b4*/ 	.word	0xffffffff


	//   ....[37]....
        /*01b8*/ 	.word	0xffffffff


	//   ....[38]....
        /*01bc*/ 	.word	0xffffffff


	//   ....[39]....
        /*01c0*/ 	.word	0xffffffff


	//   ....[40]....
        /*01c4*/ 	.word	0xffffffff


	//   ....[41]....
        /*01c8*/ 	.word	0xffffffff


	//   ....[42]....
        /*01cc*/ 	.word	0xffffffff


	//   ....[43]....
        /*01d0*/ 	.word	0xffffffff


	//   ....[44]....
        /*01d4*/ 	.word	0xffffffff


	//   ....[45]....
        /*01d8*/ 	.word	0xffffffff


	//   ....[46]....
        /*01dc*/ 	.word	0xffffffff


	//----- nvinfo : EIATTR_COOP_GROUP_INSTR_OFFSETS
	.align		4
.L_46:
        /*01e0*/ 	.byte	0x04, 0x28
        /*01e2*/ 	.short	(.L_48 - .L_47)


	//   ....[0]....
.L_47:
        /*01e4*/ 	.word	0x00002930


	//   ....[1]....
        /*01e8*/ 	.word	0x00002b20


	//   ....[2]....
        /*01ec*/ 	.word	0x00002c40


	//   ....[3]....
        /*01f0*/ 	.word	0x00002ca0


	//   ....[4]....
        /*01f4*/ 	.word	0x00002ce0


	//   ....[5]....
        /*01f8*/ 	.word	0x00002e20


	//   ....[6]....
        /*01fc*/ 	.word	0x00002e80


	//   ....[7]....
        /*0200*/ 	.word	0x00002ec0


	//   ....[8]....
        /*0204*/ 	.word	0x00002ff0


	//   ....[9]....
        /*0208*/ 	.word	0x00003050


	//   ....[10]....
        /*020c*/ 	.word	0x00003070


	//   ....[11]....
        /*0210*/ 	.word	0x00003150


	//   ....[12]....
        /*0214*/ 	.word	0x00003190


	//   ....[13]....
        /*0218*/ 	.word	0x00003280


	//   ....[14]....
        /*021c*/ 	.word	0x000032d0


	//   ....[15]....
        /*0220*/ 	.word	0x00003460


	//   ....[16]....
        /*0224*/ 	.word	0x00003470


	//   ....[17]....
        /*0228*/ 	.word	0x000034b0


	//   ....[18]....
        /*022c*/ 	.word	0x000034f0


	//   ....[19]....
        /*0230*/ 	.word	0x00003620


	//   ....[20]....
        /*0234*/ 	.word	0x00003640


	//   ....[21]....
        /*0238*/ 	.word	0x00004f90


	//   ....[22]....
        /*023c*/ 	.word	0x00004fd0


	//   ....[23]....
        /*0240*/ 	.word	0x00005010


	//   ....[24]....
        /*0244*/ 	.word	0x00005040


	//   ....[25]....
        /*0248*/ 	.word	0x000050a0


	//   ....[26]....
        /*024c*/ 	.word	0x000050e0


	//   ....[27]....
        /*0250*/ 	.word	0x000051f0


	//   ....[28]....
        /*0254*/ 	.word	0x00005250


	//   ....[29]....
        /*0258*/ 	.word	0x00005380


	//   ....[30]....
        /*025c*/ 	.word	0x000053c0


	//   ....[31]....
        /*0260*/ 	.word	0x000054f0


	//   ....[32]....
        /*0264*/ 	.word	0x000055a0


	//   ....[33]....
        /*0268*/ 	.word	0x000055d0


	//   ....[34]....
        /*026c*/ 	.word	0x00005620


	//   ....[35]....
        /*0270*/ 	.word	0x00005660


	//   ....[36]....
        /*0274*/ 	.word	0x00005680


	//   ....[37]....
        /*0278*/ 	.word	0x000056b0


	//   ....[38]....
        /*027c*/ 	.word	0x00005730


	//   ....[39]....
        /*0280*/ 	.word	0x00005750


	//   ....[40]....
        /*0284*/ 	.word	0x00005790


	//   ....[41]....
        /*0288*/ 	.word	0x000057e0


	//   ....[42]....
        /*028c*/ 	.word	0x00005820


	//   ....[43]....
        /*0290*/ 	.word	0x00005870


	//   ....[44]....
        /*0294*/ 	.word	0x000059c0


	//   ....[45]....
        /*0298*/ 	.word	0x00005a20


	//   ....[46]....
        /*029c*/ 	.word	0x00005a60


	//----- nvinfo : EIATTR_EXIT_INSTR_OFFSETS
	.align		4
.L_48:
        /*02a0*/ 	.byte	0x04, 0x1c
        /*02a2*/ 	.short	(.L_50 - .L_49)


	//   ....[0]....
.L_49:
        /*02a4*/ 	.word	0x00006d50


	//----- nvinfo : EIATTR_REQNTID
	.align		4
.L_50:
        /*02a8*/ 	.byte	0x04, 0x10
        /*02aa*/ 	.short	(.L_52 - .L_51)
.L_51:
        /*02ac*/ 	.word	0x00000100
        /*02b0*/ 	.word	0x00000001
        /*02b4*/ 	.word	0x00000001
.L_52:


//--------------------- .nv.callgraph             --------------------------
	.section	.nv.callgraph,"",@"SHT_CUDA_CALLGRAPH"
	.align	4
	.sectionentsize	8
	.align		4
        /*0000*/ 	.word	0x00000000
	.align		4
        /*0004*/ 	.word	0xffffffff
	.align		4
        /*0008*/ 	.word	0x00000000
	.align		4
        /*000c*/ 	.word	0xfffffffe
	.align		4
        /*0010*/ 	.word	0x00000000
	.align		4
        /*0014*/ 	.word	0xfffffffd
	.align		4
        /*0018*/ 	.word	0x00000000
	.align		4
        /*001c*/ 	.word	0xfffffffc


//--------------------- .nv.rel.action            --------------------------
	.section	.nv.rel.action,"",@"SHT_CUDA_RELOCINFO"
	.align	8
	.sectionentsize	8
        /*0000*/ 	.byte	0x73, 0x00, 0x00, 0x00, 0x00, 0x00, 0x00, 0x00, 0x00, 0x00, 0x00, 0x11, 0x25, 0x00, 0x05, 0x36


//--------------------- .nv.constant4             --------------------------
	.section	.nv.constant4,"a",@progbits
	.align	8
	.align		8
.nv.constant4:
        /*0000*/ 	.dword	_$_str


//--------------------- .nv.constant0.triton_red_fused__to_copy_add_amax_amin_clamp_mul_native_layer_norm_reciprocal_1 --------------------------
	.section	.nv.constant0.triton_red_fused__to_copy_add_amax_amin_clamp_mul_native_layer_norm_reciprocal_1,"a",@progbits
	.sectionflags	@""
	.align	4
.nv.constant0.triton_red_fused__to_copy_add_amax_amin_clamp_mul_native_layer_norm_reciprocal_1:
	.zero		472


//--------------------- .text.triton_red_fused__to_copy_add_amax_amin_clamp_mul_native_layer_norm_reciprocal_1 --------------------------
	.section	.text.triton_red_fused__to_copy_add_amax_amin_clamp_mul_native_layer_norm_reciprocal_1,"ax",@progbits
	.sectionflags	@"SHF_BARRIERS=1"
	.sectioninfo	@"SHI_REGISTERS=126"
	.align	128
        .global         triton_red_fused__to_copy_add_amax_amin_clamp_mul_native_layer_norm_reciprocal_1
        .type           triton_red_fused__to_copy_add_amax_amin_clamp_mul_native_layer_norm_reciprocal_1,@function
        .size           triton_red_fused__to_copy_add_amax_amin_clamp_mul_native_layer_norm_reciprocal_1,(.L_x_7 - triton_red_fused__to_copy_add_amax_amin_clamp_mul_native_layer_norm_reciprocal_1)
        .other          triton_red_fused__to_copy_add_amax_amin_clamp_mul_native_layer_norm_reciprocal_1,@"STO_CUDA_ENTRY STV_DEFAULT"
triton_red_fused__to_copy_add_amax_amin_clamp_mul_native_layer_norm_reciprocal_1:
.text.triton_red_fused__to_copy_add_amax_amin_clamp_mul_native_layer_norm_reciprocal_1:
[----:B------:R-:W-:Y:S02]  /*0000*/  IMAD.MOV.U32 R1, RZ, RZ, c[0x0][0x28] ;  /* 0x00000a00ff017624 */ /* 0x000fe400078e00ff */
[----:B------:R-:W0:Y:S01]  /*0010*/  S2R R0, SR_TID.X ;  /* 0x0000000000007919 */ /* 0x000e220000002100 */
[----:B------:R-:W-:Y:S01]  /*0020*/  PLOP3.LUT P0, PT, PT, PT, PT, 0x80, 0x0 ;  /* 0x000000000000781c */ /* 0x000fe20003f0f070 */
[----:B------:R-:W-:Y:S01]  /*0030*/  IMAD.MOV.U32 R17, RZ, RZ, RZ ;  /* 0x000000ffff117224 */ /* 0x000fe200078e00ff */
[----:B------:R-:W-:Y:S01]  /*0040*/  CS2R R62, SRZ ;  /* 0x00000000003e7805 */ /* 0x000fe2000001ff00 */
[----:B------:R-:W1:Y:S01]  /*0050*/  S2R R2, SR_CTAID.X ;  /* 0x0000000000027919 */ /* 0x000e620000002500 */
[----:B------:R-:W-:Y:S01]  /*0060*/  IMAD.MOV.U32 R64, RZ, RZ, RZ ;  /* 0x000000ffff407224 */ /* 0x000fe200078e00ff */
[----:B------:R-:W-:Y:S01]  /*0070*/  CS2R R60, SRZ ;  /* 0x00000000003c7805 */ /* 0x000fe2000001ff00 */
        /* <DEDUP_REMOVED lines=17> */
[----:B0-----:R-:W-:Y:S01]  /*0190*/  SHF.R.U32.HI R6, RZ, 0x7, R0 ;  /* 0x00000007ff067819 */ /* 0x001fe20000011600 */
[C---:B------:R-:W-:Y:S01]  /*01a0*/  IMAD.SHL.U32 R4, R0.reuse, 0x10, RZ ;  /* 0x0000001000047824 */ /* 0x040fe200078e00ff */
[----:B------:R-:W-:Y:S01]  /*01b0*/  CS2R R24, SRZ ;  /* 0x0000000000187805 */ /* 0x000fe2000001ff00 */
[----:B------:R-:W-:Y:S01]  /*01c0*/  IMAD.SHL.U32 R7, R0, 0x8, RZ ;  /* 0x0000000800077824 */ /* 0x000fe200078e00ff */
[----:B------:R-:W-:Y:S01]  /*01d0*/  SGXT.U32 R6, R6, 0x1 ;  /* 0x000000010606781a */ /* 0x000fe20000000000 */
[----:B-1----:R-:W-:Y:S01]  /*01e0*/  IMAD.SHL.U32 R3, R2, 0x2, RZ ;  /* 0x0000000202037824 */ /* 0x002fe200078e00ff */
[----:B------:R-:W-:Y:S01]  /*01f0*/  LOP3.LUT R8, R4, 0x7f0, RZ, 0xc0, !PT ;  /* 0x000007f004087812 */ /* 0x000fe200078ec0ff */
[----:B------:R-:W-:Y:S01]  /*0200*/  CS2R R22, SRZ ;  /* 0x0000000000167805 */ /* 0x000fe2000001ff00 */
[----:B------:R-:W-:Y:S01]  /*0210*/  CS2R R20, SRZ ;  /* 0x0000000000147805 */ /* 0x000fe2000001ff00 */
[----:B------:R-:W-:Y:S01]  /*0220*/  CS2R R10, SRZ ;  /* 0x00000000000a7805 */ /* 0x000fe2000001ff00 */
[----:B------:R-:W-:Y:S01]  /*0230*/  LOP3.LUT R5, R6, R3, RZ, 0xfc, !PT ;  /* 0x0000000306057212 */ /* 0x000fe200078efcff */
[----:B------:R-:W-:Y:S01]  /*0240*/  IMAD.MOV.U32 R9, RZ, RZ, RZ ;  /* 0x000000ffff097224 */ /* 0x000fe200078e00ff */
[----:B------:R-:W-:Y:S01]  /*0250*/  LOP3.LUT R6, R0, 0x80, RZ, 0xc0, !PT ;  /* 0x0000008000067812 */ /* 0x000fe200078ec0ff */
[----:B------:R-:W-:Y:S01]  /*0260*/  ULDC.64 UR6, c[0x0][0x118] ;  /* 0x0000460000067ab9 */ /* 0x000fe20000000a00 */
[C---:B------:R-:W-:Y:S01]  /*0270*/  ISETP.GE.AND P3, PT, R5.reuse, 0xe10, PT ;  /* 0x00000e100500780c */ /* 0x040fe20003f66270 */
[----:B------:R-:W-:Y:S01]  /*0280*/  IMAD R8, R5, 0xc00, R8 ;  /* 0x00000c0005087824 */ /* 0x000fe200078e0208 */
[----:B------:R-:W-:Y:S01]  /*0290*/  LOP3.LUT R7, R7, 0x7f8, RZ, 0xc0, !PT ;  /* 0x000007f807077812 */ /* 0x000fe200078ec0ff */
[----:B------:R-:W-:-:S03]  /*02a0*/  UMOV UR4, URZ ;  /* 0x0000003f00047c82 */ /* 0x000fc60008000000 */
[----:B------:R-:W-:Y:S02]  /*02b0*/  IADD3 R8, R8, 0x8, RZ ;  /* 0x0000000808087810 */ /* 0x000fe40007ffe0ff */
.L_x_2:
[----:B------:R-:W-:Y:S01]  /*02c0*/  LOP3.LUT R66, R17, 0x7f0, R4, 0xf8, !PT ;  /* 0x000007f011427812 */ /* 0x000fe200078ef804 */
[----:B------:R-:W-:Y:S01]  /*02d0*/  IMAD.U32 R12, RZ, RZ, UR4 ;  /* 0x00000004ff0c7e24 */ /* 0x000fe2000f8e00ff */
[----:B------:R-:W-:Y:S01]  /*02e0*/  CS2R R14, SRZ ;  /* 0x00000000000e7805 */ /* 0x000fe2000001ff00 */
[----:B------:R-:W-:Y:S01]  /*02f0*/  IMAD.MOV.U32 R71, RZ, RZ, 0x2 ;  /* 0x00000002ff477424 */ /* 0x000fe200078e00ff */
[----:B------:R-:W-:Y:S01]  /*0300*/  ISETP.LT.U32.AND P1, PT, R66, 0xc00, PT ;  /* 0x00000c004200780c */ /* 0x000fe20003f21070 */
[----:B------:R-:W-:Y:S02]  /*0310*/  IMAD R66, R5, 0xc00, R66 ;  /* 0x00000c0005427824 */ /* 0x000fe400078e0242 */
[----:B------:R-:W-:Y:S01]  /*0320*/  IMAD.IADD R70, R8, 0x1, R17 ;  /* 0x0000000108467824 */ /* 0x000fe200078e0211 */
[----:B------:R-:W-:Y:S01]  /*0330*/  ISETP.LT.U32.AND.EX P1, PT, R12, RZ, !P3, P1 ;  /* 0x000000ff0c00720c */ /* 0x000fe20005f21110 */
[-C--:B------:R-:W-:Y:S01]  /*0340*/  IMAD.WIDE R66, R66, R71.reuse, c[0x0][0x160] ;  /* 0x0000580042427625 */ /* 0x080fe200078e0247 */
[----:B------:R-:W-:Y:S01]  /*0350*/  CS2R R12, SRZ ;  /* 0x00000000000c7805 */ /* 0x000fe2000001ff00 */
[----:B------:R-:W-:Y:S01]  /*0360*/  CS2R R16, SRZ ;  /* 0x0000000000107805 */ /* 0x000fe2000001ff00 */
[----:B------:R-:W-:Y:S01]  /*0370*/  CS2R R18, SRZ ;  /* 0x0000000000127805 */ /* 0x000fe2000001ff00 */
[----:B------:R-:W-:-:S08]  /*0380*/  IMAD.WIDE R70, R70, R71, c[0x0][0x160] ;  /* 0x0000580046467625 */ /* 0x000fd000078e0247 */
[----:B------:R0:W2:Y:S04]  /*0390*/  @P1 LDG.E.EL.128 R12, [R66.64] ;  /* 0x00000006420c1981 */ /* 0x0000a8000c2e1d00 */
[----:B------:R1:W3:Y:S01]  /*03a0*/  @P1 LDG.E.EL.128 R16, [R70.64] ;  /* 0x0000000646101981 */ /* 0x0002e2000c2e1d00 */
[----:B------:R-:W-:Y:S01]  /*03b0*/  IMAD.MOV.U32 R87, RZ, RZ, 0x3f800000 ;  /* 0x3f800000ff577424 */ /* 0x000fe200078e00ff */
[----:B------:R-:W-:Y:S01]  /*03c0*/  CS2R R114, SRZ ;  /* 0x0000000000727805 */ /* 0x000fe2000001ff00 */
[----:B------:R-:W-:Y:S01]  /*03d0*/  IMAD.MOV.U32 R73, RZ, RZ, RZ ;  /* 0x000000ffff497224 */ /* 0x000fe200078e00ff */
[----:B------:R-:W-:Y:S01]  /*03e0*/  CS2R R116, SRZ ;  /* 0x0000000000747805 */ /* 0x000fe2000001ff00 */
[----:B------:R-:W-:Y:S01]  /*03f0*/  CS2R R118, SRZ ;  /* 0x0000000000767805 */ /* 0x000fe2000001ff00 */
[----:B------:R-:W-:-:S02]  /*0400*/  IMAD.MOV.U32 R120, RZ, RZ, RZ ;  /* 0x000000ffff787224 */ /* 0x000fc400078e00ff */
[----:B------:R-:W-:Y:S02]  /*0410*/  IMAD.MOV.U32 R99, RZ, RZ, RZ ;  /* 0x000000ffff637224 */ /* 0x000fe400078e00ff */
[----:B------:R-:W-:Y:S02]  /*0420*/  IMAD.MOV.U32 R104, RZ, RZ, RZ ;  /* 0x000000ffff687224 */ /* 0x000fe400078e00ff */
[----:B------:R-:W-:Y:S02]  /*0430*/  IMAD.MOV.U32 R103, RZ, RZ, RZ ;  /* 0x000000ffff677224 */ /* 0x000fe400078e00ff */
[----:B------:R-:W-:Y:S02]  /*0440*/  IMAD.MOV.U32 R110, RZ, RZ, RZ ;  /* 0x000000ffff6e7224 */ /* 0x000fe400078e00ff */
[----:B------:R-:W-:Y:S02]  /*0450*/  IMAD.MOV.U32 R109, RZ, RZ, RZ ;  /* 0x000000ffff6d7224 */ /* 0x000fe400078e00ff */
[----:B------:R-:W-:-:S02]  /*0460*/  IMAD.MOV.U32 R92, RZ, RZ, 0x3f800000 ;  /* 0x3f800000ff5c7424 */ /* 0x000fc400078e00ff */
[----:B------:R-:W-:Y:S02]  /*0470*/  IMAD.MOV.U32 R85, RZ, RZ, 0x3f800000 ;  /* 0x3f800000ff557424 */ /* 0x000fe400078e00ff */
[----:B------:R-:W-:Y:S02]  /*0480*/  IMAD.MOV.U32 R74, RZ, RZ, 0x3f800000 ;  /* 0x3f800000ff4a7424 */ /* 0x000fe400078e00ff */
[----:B------:R-:W-:Y:S02]  /*0490*/  IMAD.MOV.U32 R91, RZ, RZ, 0x3f800000 ;  /* 0x3f800000ff5b7424 */ /* 0x000fe400078e00ff */
[----:B------:R-:W-:Y:S02]  /*04a0*/  IMAD.MOV.U32 R72, RZ, RZ, 0x3f800000 ;  /* 0x3f800000ff487424 */ /* 0x000fe400078e00ff */
[----:B------:R-:W-:Y:S02]  /*04b0*/  IMAD.MOV.U32 R83, RZ, RZ, 0x3f800000 ;  /* 0x3f800000ff537424 */ /* 0x000fe400078e00ff */
[----:B-1----:R-:W-:-:S02]  /*04c0*/  IMAD.MOV.U32 R70, RZ, RZ, 0x3f800000 ;  /* 0x3f800000ff467424 */ /* 0x002fc400078e00ff */
[----:B------:R-:W-:Y:S02]  /*04d0*/  IMAD.MOV.U32 R81, RZ, RZ, 0x3f800000 ;  /* 0x3f800000ff517424 */ /* 0x000fe400078e00ff */
[----:B------:R-:W-:Y:S02]  /*04e0*/  IMAD.MOV.U32 R68, RZ, RZ, 0x3f800000 ;  /* 0x3f800000ff447424 */ /* 0x000fe400078e00ff */
[----:B------:R-:W-:Y:S02]  /*04f0*/  IMAD.MOV.U32 R79, RZ, RZ, 0x3f800000 ;  /* 0x3f800000ff4f7424 */ /* 0x000fe400078e00ff */
[----:B0-----:R-:W-:Y:S02]  /*0500*/  IMAD.MOV.U32 R66, RZ, RZ, 0x3f800000 ;  /* 0x3f800000ff427424 */ /* 0x001fe400078e00ff */
[----:B------:R-:W-:Y:S02]  /*0510*/  IMAD.MOV.U32 R77, RZ, RZ, 0x3f800000 ;  /* 0x3f800000ff4d7424 */ /* 0x000fe400078e00ff */
[----:B------:R-:W-:Y:S01]  /*0520*/  IMAD.MOV.U32 R75, RZ, RZ, 0x3f800000 ;  /* 0x3f800000ff4b7424 */ /* 0x000fe200078e00ff */
[C---:B--2---:R-:W-:Y:S01]  /*0530*/  PRMT R76, R12.reuse, 0x7632, R76 ;  /* 0x000076320c4c7816 */ /* 0x044fe2000000004c */
[----:B------:R-:W-:Y:S01]  /*0540*/  IMAD.U32 R65, R12, 0x10000, RZ ;  /* 0x000100000c417824 */ /* 0x000fe200078e00ff */
[----:B------:R-:W-:Y:S01]  /*0550*/  PRMT R78, R13, 0x7632, R78 ;  /* 0x000076320d4e7816 */ /* 0x000fe2000000004e */
[C---:B------:R-:W-:Y:S01]  /*0560*/  IMAD.U32 R67, R14.reuse, 0x10000, RZ ;  /* 0x000100000e437824 */ /* 0x040fe200078e00ff */
[----:B------:R-:W-:Y:S01]  /*0570*/  PRMT R80, R14, 0x7632, R80 ;  /* 0x000076320e507816 */ /* 0x000fe20000000050 */
[----:B---3--:R-:W-:Y:S01]  /*0580*/  IMAD.U32 R69, R16, 0x10000, RZ ;  /* 0x0001000010457824 */ /* 0x008fe200078e00ff */
[----:B------:R-:W-:Y:S01]  /*0590*/  PRMT R82, R15, 0x7632, R82 ;  /* 0x000076320f527816 */ /* 0x000fe20000000052 */
[----:B------:R-:W-:Y:S01]  /*05a0*/  IMAD.U32 R71, R18, 0x10000, RZ ;  /* 0x0001000012477824 */ /* 0x000fe200078e00ff */
[----:B------:R-:W-:Y:S01]  /*05b0*/  PRMT R86, R16, 0x7632, R86 ;  /* 0x0000763210567816 */ /* 0x000fe20000000056 */
[----:B------:R-:W-:Y:S01]  /*05c0*/  IMAD.U32 R89, R19, 0x10000, RZ ;  /* 0x0001000013597824 */ /* 0x000fe200078e00ff */
[----:B------:R-:W-:Y:S01]  /*05d0*/  PRMT R84, R17, 0x7632, R84 ;  /* 0x0000763211547816 */ /* 0x000fe20000000054 */
[----:B------:R-:W-:Y:S01]  /*05e0*/  IMAD.U32 R13, R13, 0x10000, RZ ;  /* 0x000100000d0d7824 */ /* 0x000fe200078e00ff */
[----:B------:R-:W-:Y:S01]  /*05f0*/  PRMT R90, R18, 0x7632, R90 ;  /* 0x00007632125a7816 */ /* 0x000fe2000000005a */
[----:B------:R-:W-:Y:S01]  /*0600*/  IMAD.U32 R15, R15, 0x10000, RZ ;  /* 0x000100000f0f7824 */ /* 0x000fe200078e00ff */
[----:B------:R-:W-:Y:S01]  /*0610*/  PRMT R88, R19, 0x7632, R88 ;  /* 0x0000763213587816 */ /* 0x000fe20000000058 */
[----:B------:R-:W-:-:S02]  /*0620*/  IMAD.U32 R17, R17, 0x10000, RZ ;  /* 0x0001000011117824 */ /* 0x000fc400078e00ff */
[----:B------:R-:W-:Y:S02]  /*0630*/  IMAD.MOV.U32 R14, RZ, RZ, RZ ;  /* 0x000000ffff0e7224 */ /* 0x000fe400078e00ff */
[----:B------:R-:W-:Y:S02]  /*0640*/  IMAD.MOV.U32 R19, RZ, RZ, RZ ;  /* 0x000000ffff137224 */ /* 0x000fe400078e00ff */
[----:B------:R-:W-:Y:S02]  /*0650*/  IMAD.MOV.U32 R12, RZ, RZ, RZ ;  /* 0x000000ffff0c7224 */ /* 0x000fe400078e00ff */
[----:B------:R-:W-:Y:S02]  /*0660*/  IMAD.MOV.U32 R18, RZ, RZ, 0x3f800000 ;  /* 0x3f800000ff127424 */ /* 0x000fe400078e00ff */
[----:B------:R-:W-:Y:S02]  /*0670*/  IMAD.MOV.U32 R16, RZ, RZ, 0x3f800000 ;  /* 0x3f800000ff107424 */ /* 0x000fe400078e00ff */
[----:B------:R-:W-:-:S02]  /*0680*/  IMAD.U32 R76, R76, 0x10000, RZ ;  /* 0x000100004c4c7824 */ /* 0x000fc400078e00ff */
[----:B------:R-:W-:Y:S02]  /*0690*/  IMAD.U32 R78, R78, 0x10000, RZ ;  /* 0x000100004e4e7824 */ /* 0x000fe400078e00ff */
[----:B------:R-:W-:Y:S02]  /*06a0*/  IMAD.U32 R80, R80, 0x10000, RZ ;  /* 0x0001000050507824 */ /* 0x000fe400078e00ff */
[----:B------:R-:W-:Y:S02]  /*06b0*/  IMAD.U32 R82, R82, 0x10000, RZ ;  /* 0x0001000052527824 */ /* 0x000fe400078e00ff */
[----:B------:R-:W-:Y:S02]  /*06c0*/  IMAD.U32 R86, R86, 0x10000, RZ ;  /* 0x0001000056567824 */ /* 0x000fe400078e00ff */
[----:B------:R-:W-:Y:S02]  /*06d0*/  IMAD.U32 R84, R84, 0x10000, RZ ;  /* 0x0001000054547824 */ /* 0x000fe400078e00ff */
[----:B------:R-:W-:-:S02]  /*06e0*/  IMAD.U32 R90, R90, 0x10000, RZ ;  /* 0x000100005a5a7824 */ /* 0x000fc400078e00ff */
[----:B------:R-:W-:Y:S01]  /*06f0*/  IMAD.U32 R88, R88, 0x10000, RZ ;  /* 0x0001000058587824 */ /* 0x000fe200078e00ff */
[----:B------:R-:W-:Y:S05]  /*0700*/  @P0 BRA `(.L_x_0) ;  /* 0x00000f0000000947 */ /* 0x000fea0003800000 */
[----:B------:R-:W-:Y:S01]  /*0710*/  FADD R87, R64, 1 ;  /* 0x3f80000040577421 */ /* 0x000fe20000000000 */
[----:B------:R-:W-:Y:S01]  /*0720*/  FADD R92, R63, 1 ;  /* 0x3f8000003f5c7421 */ /* 0x000fe20000000000 */
[----:B------:R-:W-:Y:S01]  /*0730*/  FADD R73, R65, -R32 ;  /* 0x8000002041497221 */ /* 0x000fe20000000000 */
[----:B------:R-:W-:Y:S01]  /*0740*/  FADD R14, R76, -R31 ;  /* 0x8000001f4c0e7221 */ /* 0x000fe20000000000 */
[C---:B------:R-:W-:Y:S01]  /*0750*/  FMUL R16, R87.reuse, 0.25 ;  /* 0x3e80000057107820 */ /* 0x040fe20000400000 */
[----:B------:R-:W-:Y:S01]  /*0760*/  FSETP.GEU.AND P2, PT, |R87|, 1.175494350822287508e-38, PT ;  /* 0x008000005700780b */ /* 0x000fe20003f4e200 */
[----:B------:R-:W-:Y:S01]  /*0770*/  FMUL R18, R73, 0.25 ;  /* 0x3e80000049127820 */ /* 0x000fe20000400000 */
[C---:B------:R-:W-:Y:S01]  /*0780*/  FSETP.GEU.AND P5, PT, |R92|.reuse, 1.175494350822287508e-38, PT ;  /* 0x008000005c00780b */ /* 0x040fe20003fae200 */
[----:B------:R-:W-:Y:S01]  /*0790*/  FMUL R75, R92, 0.25 ;  /* 0x3e8000005c4b7820 */ /* 0x000fe20000400000 */
[----:B------:R-:W-:Y:S01]  /*07a0*/  FSETP.GT.AND P6, PT, |R87|, 8.50705917302346158658e+37, PT ;  /* 0x7e8000005700780b */ /* 0x000fe20003fc4200 */
[----:B------:R-:W-:Y:S01]  /*07b0*/  FMUL R77, R14, 0.25 ;  /* 0x3e8000000e4d7820 */ /* 0x000fe20000400000 */
[----:B------:R-:W-:Y:S01]  /*07c0*/  FSETP.GT.AND P4, PT, |R92|, 8.50705917302346158658e+37, PT ;  /* 0x7e8000005c00780b */ /* 0x000fe20003f84200 */
[----:B------:R-:W-:Y:S01]  /*07d0*/  FADD R85, R62, 1 ;  /* 0x3f8000003e557421 */ /* 0x000fe20000000000 */
[----:B------:R-:W-:Y:S01]  /*07e0*/  FSEL R16, R16, R87, P6 ;  /* 0x0000005710107208 */ /* 0x000fe20003000000 */
[----:B------:R-:W-:Y:S01]  /*07f0*/  FADD R74, R61, 1 ;  /* 0x3f8000003d4a7421 */ /* 0x000fe20000000000 */
[----:B------:R-:W-:Y:S01]  /*0800*/  FSEL R18, R18, R73, P6 ;  /* 0x0000004912127208 */ /* 0x000fe20003000000 */
[----:B------:R-:W-:Y:S01]  /*0810*/  FADD R19, R13, -R30 ;  /* 0x8000001e0d137221 */ /* 0x000fe20000000000 */
[----:B------:R-:W-:Y:S01]  /*0820*/  FSEL R66, R75, R92, P4 ;  /* 0x0000005c4b427208 */ /* 0x000fe20002000000 */
[----:B------:R-:W-:Y:S01]  /*0830*/  @!P2 FMUL R16, R16, 16777216 ;  /* 0x4b8000001010a820 */ /* 0x000fe20000400000 */
[----:B------:R-:W-:Y:S01]  /*0840*/  FSEL R77, R77, R14, P4 ;  /* 0x0000000e4d4d7208 */ /* 0x000fe20002000000 */
[----:B------:R-:W-:Y:S01]  /*0850*/  @!P2 FMUL R18, R18, 16777216 ;  /* 0x4b8000001212a820 */ /* 0x000fe20000400000 */
[----:B------:R-:W-:Y:S01]  /*0860*/  FADD R12, R78, -R29 ;  /* 0x8000001d4e0c7221 */ /* 0x000fe20000000000 */
[----:B------:R-:W-:Y:S01]  /*0870*/  FSETP.GEU.AND P2, PT, |R85|, 1.175494350822287508e-38, PT ;  /* 0x008000005500780b */ /* 0x000fe20003f4e200 */
[----:B------:R-:W-:Y:S01]  /*0880*/  @!P5 FMUL R66, R66, 16777216 ;  /* 0x4b8000004242d820 */ /* 0x000fe20000400000 */
[----:B------:R-:W-:Y:S01]  /*0890*/  @!P5 FMUL R77, R77, 16777216 ;  /* 0x4b8000004d4dd820 */ /* 0x000fe20000400000 */
[----:B------:R-:W-:Y:S01]  /*08a0*/  FSETP.GEU.AND P5, PT, |R74|, 1.175494350822287508e-38, PT ;  /* 0x008000004a00780b */ /* 0x000fe20003fae200 */
[----:B------:R-:W-:Y:S01]  /*08b0*/  FMUL R68, R85, 0.25 ;  /* 0x3e80000055447820 */ /* 0x000fe20000400000 */
[----:B------:R-:W-:Y:S01]  /*08c0*/  FMUL R70, R19, 0.25 ;  /* 0x3e80000013467820 */ /* 0x000fe20000400000 */
[----:B------:R-:W-:Y:S01]  /*08d0*/  FADD R91, R60, 1 ;  /* 0x3f8000003c5b7421 */ /* 0x000fe20000000000 */
[----:B------:R-:W-:Y:S01]  /*08e0*/  FADD R115, R67, -R28 ;  /* 0x8000001c43737221 */ /* 0x000fe20000000000 */
[----:B------:R-:W-:Y:S01]  /*08f0*/  FSETP.GT.AND P6, PT, |R85|, 8.50705917302346158658e+37, PT ;  /* 0x7e8000005500780b */ /* 0x000fe20003fc4200 */
[----:B------:R-:W-:Y:S01]  /*0900*/  FMUL R79, R74, 0.25 ;  /* 0x3e8000004a4f7820 */ /* 0x000fe20000400000 */
[----:B------:R-:W-:Y:S01]  /*0910*/  FMUL R93, R12, 0.25 ;  /* 0x3e8000000c5d7820 */ /* 0x000fe20000400000 */
[----:B------:R-:W-:Y:S01]  /*0920*/  FSETP.GT.AND P4, PT, |R74|, 8.50705917302346158658e+37, PT ;  /* 0x7e8000004a00780b */ /* 0x000fe20003f84200 */
[----:B------:R0:W1:Y:S01]  /*0930*/  MUFU.RCP R75, R16 ;  /* 0x00000010004b7308 */ /* 0x0000620000001000 */
[----:B------:R-:W-:Y:S01]  /*0940*/  FADD R72, R59, 1 ;  /* 0x3f8000003b487421 */ /* 0x000fe20000000000 */
[----:B------:R-:W-:Y:S01]  /*0950*/  FADD R116, R80, -R27 ;  /* 0x8000001b50747221 */ /* 0x000fe20000000000 */
[----:B------:R-:W-:Y:S01]  /*0960*/  FSEL R68, R68, R85, P6 ;  /* 0x0000005544447208 */ /* 0x000fe20003000000 */
[----:B------:R-:W-:Y:S01]  /*0970*/  FMUL R94, R115, 0.25 ;  /* 0x3e800000735e7820 */ /* 0x000fe20000400000 */
[----:B------:R-:W-:Y:S01]  /*0980*/  FSEL R70, R70, R19, P6 ;  /* 0x0000001346467208 */ /* 0x000fe20003000000 */
[----:B------:R-:W-:Y:S01]  /*0990*/  FADD R83, R58, 1 ;  /* 0x3f8000003a537421 */ /* 0x000fe20000000000 */
[C---:B------:R-:W-:Y:S01]  /*09a0*/  FSETP.GT.AND P6, PT, |R91|.reuse, 8.50705917302346158658e+37, PT ;  /* 0x7e8000005b00780b */ /* 0x040fe20003fc4200 */
[----:B------:R-:W-:Y:S01]  /*09b0*/  FMUL R97, R116, 0.25 ;  /* 0x3e80000074617820 */ /* 0x000fe20000400000 */
[----:B0-----:R-:W-:Y:S01]  /*09c0*/  FMUL R16, R91, 0.25 ;  /* 0x3e8000005b107820 */ /* 0x001fe20000400000 */
[----:B------:R-:W-:Y:S01]  /*09d0*/  FSEL R81, R79, R74, P4 ;  /* 0x0000004a4f517208 */ /* 0x000fe20002000000 */
[----:B------:R-:W-:Y:S01]  /*09e0*/  @!P2 FMUL R68, R68, 16777216 ;  /* 0x4b8000004444a820 */ /* 0x000fe20000400000 */
[----:B------:R-:W-:Y:S01]  /*09f0*/  FSEL R95, R93, R12, P4 ;  /* 0x0000000c5d5f7208 */ /* 0x000fe20002000000 */
[----:B------:R-:W-:Y:S01]  /*0a00*/  FMUL R93, R72, 0.25 ;  /* 0x3e800000485d7820 */ /* 0x000fe20000400000 */
[----:B------:R-:W-:Y:S01]  /*0a10*/  @!P2 FMUL R70, R70, 16777216 ;  /* 0x4b8000004646a820 */ /* 0x000fe20000400000 */
[----:B------:R-:W-:Y:S01]  /*0a20*/  FSETP.GT.AND P4, PT, |R72|, 8.50705917302346158658e+37, PT ;  /* 0x7e8000004800780b */ /* 0x000fe20003f84200 */
[----:B------:R-:W-:Y:S01]  /*0a30*/  @!P5 FMUL R81, R81, 16777216 ;  /* 0x4b8000005151d820 */ /* 0x000fe20000400000 */
[----:B------:R-:W-:Y:S01]  /*0a40*/  FSEL R96, R16, R91, P6 ;  /* 0x0000005b10607208 */ /* 0x000fe20003000000 */
[----:B------:R-:W-:Y:S01]  /*0a50*/  @!P5 FMUL R95, R95, 16777216 ;  /* 0x4b8000005f5fd820 */ /* 0x000fe20000400000 */
[----:B------:R-:W-:Y:S01]  /*0a60*/  FSEL R98, R94, R115, P6 ;  /* 0x000000735e627208 */ /* 0x000fe20003000000 */
[----:B------:R-:W-:Y:S01]  /*0a70*/  FMUL R94, R83, 0.25 ;  /* 0x3e800000535e7820 */ /* 0x000fe20000400000 */
[----:B------:R-:W-:Y:S01]  /*0a80*/  FSETP.GEU.AND P2, PT, |R91|, 1.175494350822287508e-38, PT ;  /* 0x008000005b00780b */ /* 0x000fe20003f4e200 */
[----:B------:R-:W0:Y:S01]  /*0a90*/  MUFU.RCP R79, R68 ;  /* 0x00000044004f7308 */ /* 0x000e220000001000 */
[----:B------:R-:W-:Y:S01]  /*0aa0*/  FSETP.GEU.AND P6, PT, |R83|, 1.175494350822287508e-38, PT ;  /* 0x008000005300780b */ /* 0x000fe20003fce200 */
[----:B------:R-:W-:Y:S01]  /*0ab0*/  FADD R117, R15, -R26 ;  /* 0x8000001a0f757221 */ /* 0x000fe20000000000 */
[----:B------:R-:W-:Y:S01]  /*0ac0*/  FSETP.GEU.AND P5, PT, |R72|, 1.175494350822287508e-38, PT ;  /* 0x008000004800780b */ /* 0x000fe20003fae200 */
[----:B------:R-:W-:Y:S01]  /*0ad0*/  FADD R118, R82, -R25 ;  /* 0x8000001952767221 */ /* 0x000fe20000000000 */
[----:B------:R-:W-:Y:S01]  /*0ae0*/  FSEL R99, R93, R72, P4 ;  /* 0x000000485d637208 */ /* 0x000fe20002000000 */
[----:B------:R-:W-:Y:S01]  /*0af0*/  FMUL R102, R117, 0.25 ;  /* 0x3e80000075667820 */ /* 0x000fe20000400000 */
[----:B------:R-:W-:Y:S01]  /*0b00*/  FSEL R100, R97, R116, P4 ;  /* 0x0000007461647208 */ /* 0x000fe20002000000 */
[----:B------:R2:W3:Y:S01]  /*0b10*/  MUFU.RCP R16, R81 ;  /* 0x0000005100107308 */ /* 0x0004e20000001000 */
[----:B------:R-:W-:Y:S01]  /*0b20*/  FSETP.GT.AND P4, PT, |R83|, 8.50705917302346158658e+37, PT ;  /* 0x7e8000005300780b */ /* 0x000fe20003f84200 */
[----:B------:R-:W-:Y:S01]  /*0b30*/  FADD R119, R69, -R24 ;  /* 0x8000001845777221 */ /* 0x000fe20000000000 */
[----:B------:R-:W-:Y:S01]  /*0b40*/  FADD R120, R86, -R23 ;  /* 0x8000001756787221 */ /* 0x000fe20000000000 */
[----:B------:R-:W-:Y:S01]  /*0b50*/  @!P2 FMUL R96, R96, 16777216 ;  /* 0x4b8000006060a820 */ /* 0x000fe20000400000 */
[----:B------:R-:W-:Y:S01]  /*0b60*/  FSEL R101, R94, R83, P4 ;  /* 0x000000535e657208 */ /* 0x000fe20002000000 */
[----:B------:R-:W-:Y:S01]  /*0b70*/  @!P2 FMUL R98, R98, 16777216 ;  /* 0x4b8000006262a820 */ /* 0x000fe20000400000 */
[----:B------:R-:W-:Y:S01]  /*0b80*/  FSEL R102, R102, R117, P4 ;  /* 0x0000007566667208 */ /* 0x000fe20002000000 */
[----:B------:R-:W-:Y:S01]  /*0b90*/  @!P5 FMUL R99, R99, 16777216 ;  /* 0x4b8000006363d820 */ /* 0x000fe20000400000 */
[----:B------:R0:W4:Y:S01]  /*0ba0*/  MUFU.RCP R97, R96 ;  /* 0x0000006000617308 */ /* 0x0001220000001000 */
[----:B------:R-:W-:Y:S01]  /*0bb0*/  @!P6 FMUL R101, R101, 16777216 ;  /* 0x4b8000006565e820 */ /* 0x000fe20000400000 */
[----:B--2---:R-:W-:Y:S01]  /*0bc0*/  FADD R81, R56, 1 ;  /* 0x3f80000038517421 */ /* 0x004fe20000000000 */
[----:B------:R-:W-:Y:S01]  /*0bd0*/  @!P5 FMUL R100, R100, 16777216 ;  /* 0x4b8000006464d820 */ /* 0x000fe20000400000 */
[----:B------:R-:W-:Y:S01]  /*0be0*/  @!P6 FMUL R102, R102, 16777216 ;  /* 0x4b8000006666e820 */ /* 0x000fe20000400000 */
[----:B-1----:R-:W-:Y:S01]  /*0bf0*/  FFMA R94, R75, R18, R32 ;  /* 0x000000124b5e7223 */ /* 0x002fe20000000020 */
[C---:B------:R-:W-:Y:S01]  /*0c00*/  FMUL R18, R81.reuse, 0.25 ;  /* 0x3e80000051127820 */ /* 0x040fe20000400000 */
[----:B------:R-:W-:Y:S01]  /*0c10*/  FSETP.GEU.AND P6, PT, |R81|, 1.175494350822287508e-38, PT ;  /* 0x008000005100780b */ /* 0x000fe20003fce200 */
[----:B------:R1:W2:Y:S01]  /*0c20*/  MUFU.RCP R68, R99 ;  /* 0x0000006300447308 */ /* 0x0002a20000001000 */
[----:B0-----:R-:W-:Y:S01]  /*0c30*/  FFMA R96, R79, R70, R30 ;  /* 0x000000464f607223 */ /* 0x001fe2000000001e */
[----:B------:R-:W-:Y:S01]  /*0c40*/  FADD R70, R57, 1 ;  /* 0x3f80000039467421 */ /* 0x000fe20000000000 */
[----:B------:R-:W-:Y:S01]  /*0c50*/  FSETP.GT.AND P5, PT, |R81|, 8.50705917302346158658e+37, PT ;  /* 0x7e8000005100780b */ /* 0x000fe20003fa4200 */
[----:B---3--:R-:W-:Y:S01]  /*0c60*/  FFMA R95, R16, R95, R29 ;  /* 0x0000005f105f7223 */ /* 0x008fe2000000001d */
[----:B------:R-:W-:Y:S01]  /*0c70*/  FADD R79, R54, 1 ;  /* 0x3f800000364f7421 */ /* 0x000fe20000000000 */
[C---:B------:R-:W-:Y:S01]  /*0c80*/  FMUL R75, R70.reuse, 0.25 ;  /* 0x3e800000464b7820 */ /* 0x040fe20000400000 */
[C---:B------:R-:W-:Y:S01]  /*0c90*/  FSETP.GEU.AND P4, PT, |R70|.reuse, 1.175494350822287508e-38, PT ;  /* 0x008000004600780b */ /* 0x040fe20003f8e200 */
[----:B------:R-:W0:Y:S01]  /*0ca0*/  MUFU.RCP R101, R101 ;  /* 0x0000006500657308 */ /* 0x000e220000001000 */
[----:B----4-:R-:W-:Y:S01]  /*0cb0*/  FFMA R98, R97, R98, R28 ;  /* 0x0000006261627223 */ /* 0x010fe2000000001c */
[----:B------:R-:W-:Y:S01]  /*0cc0*/  FSETP.GT.AND P2, PT, |R70|, 8.50705917302346158658e+37, PT ;  /* 0x7e8000004600780b */ /* 0x000fe20003f44200 */
[----:B-1----:R-:W-:Y:S01]  /*0cd0*/  FADD R99, R17, -R22 ;  /* 0x8000001611637221 */ /* 0x002fe20000000000 */
[----:B------:R-:W-:Y:S01]  /*0ce0*/  FMUL R105, R120, 0.25 ;  /* 0x3e80000078697820 */ /* 0x000fe20000400000 */
[----:B------:R-:W-:Y:S01]  /*0cf0*/  FMUL R106, R79, 0.25 ;  /* 0x3e8000004f6a7820 */ /* 0x000fe20000400000 */
[----:B------:R-:W-:Y:S01]  /*0d00*/  FSEL R75, R75, R70, P2 ;  /* 0x000000464b4b7208 */ /* 0x000fe20001000000 */
[----:B------:R-:W-:Y:S01]  /*0d10*/  FMUL R108, R99, 0.25 ;  /* 0x3e800000636c7820 */ /* 0x000fe20000400000 */
[----:B--2---:R-:W-:Y:S01]  /*0d20*/  FFMA R97, R68, R100, R27 ;  /* 0x0000006444617223 */ /* 0x004fe2000000001b */
[----:B------:R-:W1:Y:S01]  /*0d30*/  MUFU.RCP R66, R66 ;  /* 0x0000004200427308 */ /* 0x000e620000001000 */
[----:B------:R-:W-:Y:S01]  /*0d40*/  FADD R68, R55, 1 ;  /* 0x3f80000037447421 */ /* 0x000fe20000000000 */
[----:B------:R-:W-:Y:S01]  /*0d50*/  FADD R13, R13, -R96 ;  /* 0x800000600d0d7221 */ /* 0x000fe20000000000 */
[----:B------:R-:W-:Y:S01]  /*0d60*/  @!P4 FMUL R75, R75, 16777216 ;  /* 0x4b8000004b4bc820 */ /* 0x000fe20000400000 */
[----:B------:R-:W-:Y:S01]  /*0d70*/  FADD R65, R65, -R94 ;  /* 0x8000005e41417221 */ /* 0x000fe20000000000 */
[----:B------:R-:W-:Y:S01]  /*0d80*/  FMUL R103, R68, 0.25 ;  /* 0x3e80000044677820 */ /* 0x000fe20000400000 */
[----:B------:R-:W-:Y:S01]  /*0d90*/  FFMA R19, R19, R13, R46 ;  /* 0x0000000d13137223 */ /* 0x000fe2000000002e */
[----:B0-----:R-:W-:Y:S01]  /*0da0*/  FFMA R100, R101, R102, R26 ;  /* 0x0000006665647223 */ /* 0x001fe2000000001a */
[----:B------:R-:W-:Y:S01]  /*0db0*/  FMUL R101, R118, 0.25 ;  /* 0x3e80000076657820 */ /* 0x000fe20000400000 */
[----:B------:R-:W-:Y:S01]  /*0dc0*/  FMUL R102, R119, 0.25 ;  /* 0x3e80000077667820 */ /* 0x000fe20000400000 */
[----:B------:R-:W-:Y:S01]  /*0dd0*/  FFMA R73, R73, R65, R48 ;  /* 0x0000004149497223 */ /* 0x000fe20000000030 */
[----:B------:R-:W-:Y:S01]  /*0de0*/  FADD R13, R67, -R98 ;  /* 0x80000062430d7221 */ /* 0x000fe20000000000 */
[--C-:B------:R-:W-:Y:S01]  /*0df0*/  FADD R65, R78, -R95.reuse ;  /* 0x8000005f4e417221 */ /* 0x100fe20000000000 */
[----:B------:R-:W-:Y:S01]  /*0e00*/  FSEL R16, R101, R118, P2 ;  /* 0x0000007665107208 */ /* 0x000fe20001000000 */
[----:B------:R-:W-:Y:S01]  /*0e10*/  IMAD.MOV.U32 R78, RZ, RZ, R95 ;  /* 0x000000ffff4e7224 */ /* 0x000fe200078e005f */
[----:B------:R-:W-:Y:S01]  /*0e20*/  FSEL R101, R18, R81, P5 ;  /* 0x0000005112657208 */ /* 0x000fe20002800000 */
[----:B-1----:R-:W-:Y:S01]  /*0e30*/  FFMA R93, R66, R77, R31 ;  /* 0x0000004d425d7223 */ /* 0x002fe2000000001f */
[----:B------:R-:W-:Y:S01]  /*0e40*/  FSEL R102, R102, R119, P5 ;  /* 0x0000007766667208 */ /* 0x000fe20002800000 */
[----:B------:R-:W-:Y:S01]  /*0e50*/  @!P4 FMUL R16, R16, 16777216 ;  /* 0x4b8000001010c820 */ /* 0x000fe20000400000 */
[C---:B------:R-:W-:Y:S01]  /*0e60*/  FSETP.GEU.AND P4, PT, |R68|.reuse, 1.175494350822287508e-38, PT ;  /* 0x008000004400780b */ /* 0x040fe20003f8e200 */
[----:B------:R-:W-:Y:S01]  /*0e70*/  @!P6 FMUL R101, R101, 16777216 ;  /* 0x4b8000006565e820 */ /* 0x000fe20000400000 */
[----:B------:R-:W-:Y:S01]  /*0e80*/  FSETP.GT.AND P2, PT, |R68|, 8.50705917302346158658e+37, PT ;  /* 0x7e8000004400780b */ /* 0x000fe20003f44200 */
[----:B------:R-:W-:Y:S01]  /*0e90*/  @!P6 FMUL R102, R102, 16777216 ;  /* 0x4b8000006666e820 */ /* 0x000fe20000400000 */
[----:B------:R-:W-:Y:S01]  /*0ea0*/  FSETP.GEU.AND P6, PT, |R79|, 1.175494350822287508e-38, PT ;  /* 0x008000004f00780b */ /* 0x000fe20003fce200 */
[----:B------:R-:W-:Y:S01]  /*0eb0*/  FADD R66, R53, 1 ;  /* 0x3f80000035427421 */ /* 0x000fe20000000000 */
[----:B------:R-:W-:Y:S01]  /*0ec0*/  FSETP.GT.AND P5, PT, |R79|, 8.50705917302346158658e+37, PT ;  /* 0x7e8000004f00780b */ /* 0x000fe20003fa4200 */
[----:B------:R-:W-:Y:S01]  /*0ed0*/  FADD R77, R52, 1 ;  /* 0x3f800000344d7421 */ /* 0x000fe20000000000 */
[----:B------:R0:W1:Y:S01]  /*0ee0*/  MUFU.RCP R18, R75 ;  /* 0x0000004b00127308 */ /* 0x0000620000001000 */
[----:B------:R-:W-:Y:S01]  /*0ef0*/  FSEL R104, R103, R68, P2 ;  /* 0x0000004467687208 */ /* 0x000fe20001000000 */
[----:B------:R-:W-:Y:S01]  /*0f00*/  FMUL R109, R66, 0.25 ;  /* 0x3e800000426d7820 */ /* 0x000fe20000400000 */
[----:B------:R-:W-:Y:S01]  /*0f10*/  FSEL R105, R105, R120, P2 ;  /* 0x0000007869697208 */ /* 0x000fe20001000000 */
[----:B------:R-:W-:Y:S01]  /*0f20*/  FFMA R115, R115, R13, R44 ;  /* 0x0000000d73737223 */ /* 0x000fe2000000002c */
[----:B------:R-:W-:Y:S01]  /*0f30*/  FSEL R107, R106, R79, P5 ;  /* 0x0000004f6a6b7208 */ /* 0x000fe20002800000 */
[----:B------:R-:W-:Y:S01]  /*0f40*/  @!P4 FMUL R104, R104, 16777216 ;  /* 0x4b8000006868c820 */ /* 0x000fe20000400000 */
[----:B------:R-:W-:Y:S01]  /*0f50*/  FSETP.GEU.AND P2, PT, |R66|, 1.175494350822287508e-38, PT ;  /* 0x008000004200780b */ /* 0x000fe20003f4e200 */
[----:B------:R1:W2:Y:S01]  /*0f60*/  MUFU.RCP R103, R101 ;  /* 0x0000006500677308 */ /* 0x0002a20000001000 */
[----:B0-----:R-:W-:Y:S01]  /*0f70*/  FSEL R75, R108, R99, P5 ;  /* 0x000000636c4b7208 */ /* 0x001fe20002800000 */
[----:B------:R-:W-:Y:S01]  /*0f80*/  @!P4 FMUL R105, R105, 16777216 ;  /* 0x4b8000006969c820 */ /* 0x000fe20000400000 */
[----:B------:R-:W-:Y:S01]  /*0f90*/  FSETP.GEU.AND P5, PT, |R77|, 1.175494350822287508e-38, PT ;  /* 0x008000004d00780b */ /* 0x000fe20003fae200 */
[----:B------:R-:W-:Y:S01]  /*0fa0*/  @!P6 FMUL R107, R107, 16777216 ;  /* 0x4b8000006b6be820 */ /* 0x000fe20000400000 */
[----:B------:R-:W-:Y:S01]  /*0fb0*/  FSETP.GT.AND P4, PT, |R66|, 8.50705917302346158658e+37, PT ;  /* 0x7e8000004200780b */ /* 0x000fe20003f84200 */
[----:B------:R-:W-:Y:S01]  /*0fc0*/  FMUL R108, R77, 0.25 ;  /* 0x3e8000004d6c7820 */ /* 0x000fe20000400000 */
[----:B------:R-:W-:Y:S01]  /*0fd0*/  @!P6 FMUL R75, R75, 16777216 ;  /* 0x4b8000004b4be820 */ /* 0x000fe20000400000 */
[----:B------:R-:W-:Y:S01]  /*0fe0*/  FSETP.GT.AND P6, PT, |R77|, 8.50705917302346158658e+37, PT ;  /* 0x7e8000004d00780b */ /* 0x000fe20003fc4200 */
[----:B------:R0:W3:Y:S01]  /*0ff0*/  MUFU.RCP R106, R104 ;  /* 0x00000068006a7308 */ /* 0x0000e20000001000 */
[----:B------:R-:W-:Y:S01]  /*1000*/  FSEL R109, R109, R66, P4 ;  /* 0x000000426d6d7208 */ /* 0x000fe20002000000 */
[----:B-1----:R-:W-:Y:S01]  /*1010*/  FFMA R101, R18, R16, R25 ;  /* 0x0000001012657223 */ /* 0x002fe20000000019 */
[----:B------:R-:W-:Y:S01]  /*1020*/  FSEL R110, R108, R77, P6 ;  /* 0x0000004d6c6e7208 */ /* 0x000fe20003000000 */
[----:B------:R-:W-:Y:S01]  /*1030*/  FADD R18, R51, 1 ;  /* 0x3f80000033127421 */ /* 0x000fe20000000000 */
[----:B------:R-:W-:Y:S01]  /*1040*/  FFMA R12, R12, R65, R45 ;  /* 0x000000410c0c7223 */ /* 0x000fe2000000002d */
[----:B------:R-:W-:Y:S01]  /*1050*/  @!P2 FMUL R109, R109, 16777216 ;  /* 0x4b8000006d6da820 */ /* 0x000fe20000400000 */
[----:B--2---:R-:W-:Y:S01]  /*1060*/  FFMA R102, R103, R102, R24 ;  /* 0x0000006667667223 */ /* 0x004fe20000000018 */
[----:B------:R-:W1:Y:S01]  /*1070*/  MUFU.RCP R107, R107 ;  /* 0x0000006b006b7308 */ /* 0x000e620000001000 */
[----:B------:R-:W-:Y:S01]  /*1080*/  @!P5 FMUL R110, R110, 16777216 ;  /* 0x4b8000006e6ed820 */ /* 0x000fe20000400000 */
[----:B0-----:R-:W-:Y:S01]  /*1090*/  FADD R104, R84, -R21 ;  /* 0x8000001554687221 */ /* 0x001fe20000000000 */
[----:B------:R-:W-:Y:S01]  /*10a0*/  FADD R103, R71, -R20 ;  /* 0x8000001447677221 */ /* 0x000fe20000000000 */
[----:B------:R-:W-:Y:S01]  /*10b0*/  FADD R13, R15, -R100 ;  /* 0x800000640f0d7221 */ /* 0x000fe20000000000 */
[----:B------:R-:W-:Y:S01]  /*10c0*/  FADD R65, R80, -R97 ;  /* 0x8000006150417221 */ /* 0x000fe20000000000 */
[----:B------:R-:W-:Y:S01]  /*10d0*/  FMUL R111, R104, 0.25 ;  /* 0x3e800000686f7820 */ /* 0x000fe20000400000 */
[----:B------:R-:W-:Y:S01]  /*10e0*/  FMUL R16, R103, 0.25 ;  /* 0x3e80000067107820 */ /* 0x000fe20000400000 */
[----:B------:R0:W2:Y:S01]  /*10f0*/  MUFU.RCP R108, R109 ;  /* 0x0000006d006c7308 */ /* 0x0000a20000001000 */
[----:B---3--:R-:W-:Y:S01]  /*1100*/  FFMA R105, R106, R105, R23 ;  /* 0x000000696a697223 */ /* 0x008fe20000000017 */
[----:B------:R-:W-:Y:S01]  /*1110*/  FADD R15, R82, -R101 ;  /* 0x80000065520f7221 */ /* 0x000fe20000000000 */
[----:B------:R-:W-:Y:S01]  /*1120*/  FSEL R111, R111, R104, P4 ;  /* 0x000000686f6f7208 */ /* 0x000fe20002000000 */
[----:B------:R-:W-:Y:S01]  /*1130*/  FFMA R116, R116, R65, R43 ;  /* 0x0000004174747223 */ /* 0x000fe2000000002b */
[----:B------:R-:W-:Y:S01]  /*1140*/  FSEL R16, R16, R103, P6 ;  /* 0x0000006710107208 */ /* 0x000fe20003000000 */
[----:B------:R-:W-:Y:S01]  /*1150*/  FFMA R117, R117, R13, R42 ;  /* 0x0000000d75757223 */ /* 0x000fe2000000002a */
[----:B------:R-:W-:Y:S01]  /*1160*/  FSETP.GT.AND P6, PT, |R18|, 8.50705917302346158658e+37, PT ;  /* 0x7e8000001200780b */ /* 0x000fe20003fc4200 */
[----:B------:R3:W4:Y:S01]  /*1170*/  MUFU.RCP R113, R110 ;  /* 0x0000006e00717308 */ /* 0x0007220000001000 */
[----:B-1----:R-:W-:Y:S01]  /*1180*/  FFMA R106, R107, R75, R22 ;  /* 0x0000004b6b6a7223 */ /* 0x002fe20000000016 */
[----:B------:R-:W-:Y:S01]  /*1190*/  FADD R75, R50, 1 ;  /* 0x3f800000324b7421 */ /* 0x000fe20000000000 */
[----:B------:R-:W-:Y:S01]  /*11a0*/  @!P2 FMUL R111, R111, 16777216 ;  /* 0x4b8000006f6fa820 */ /* 0x000fe20000400000 */
[----:B------:R-:W-:Y:S01]  /*11b0*/  @!P5 FMUL R16, R16, 16777216 ;  /* 0x4b8000001010d820 */ /* 0x000fe20000400000 */
[C---:B------:R-:W-:Y:S01]  /*11c0*/  FSETP.GEU.AND P2, PT, |R18|.reuse, 1.175494350822287508e-38, PT ;  /* 0x008000001200780b */ /* 0x040fe20003f4e200 */
[----:B0-----:R-:W-:Y:S01]  /*11d0*/  FMUL R109, R18, 0.25 ;  /* 0x3e800000126d7820 */ /* 0x001fe20000400000 */
[C---:B------:R-:W-:Y:S01]  /*11e0*/  FSETP.GEU.AND P5, PT, |R75|.reuse, 1.175494350822287508e-38, PT ;  /* 0x008000004b00780b */ /* 0x040fe20003fae200 */
[----:B--2---:R-:W-:Y:S01]  /*11f0*/  FFMA R107, R108, R111, R21 ;  /* 0x0000006f6c6b7223 */ /* 0x004fe20000000015 */
[----:B---3--:R-:W-:Y:S01]  /*1200*/  FADD R110, R90, -R11 ;  /* 0x8000000b5a6e7221 */ /* 0x008fe20000000000 */
[----:B------:R-:W-:Y:S01]  /*1210*/  FSETP.GT.AND P4, PT, |R75|, 8.50705917302346158658e+37, PT ;  /* 0x7e8000004b00780b */ /* 0x000fe20003f84200 */
[----:B------:R-:W-:Y:S01]  /*1220*/  FFMA R118, R118, R15, R41 ;  /* 0x0000000f76767223 */ /* 0x000fe20000000029 */
[----:B------:R-:W-:Y:S01]  /*1230*/  FSEL R111, R109, R18, P6 ;  /* 0x000000126d6f7208 */ /* 0x000fe20003000000 */
[----:B------:R-:W-:Y:S01]  /*1240*/  FMUL R109, R110, 0.25 ;  /* 0x3e8000006e6d7820 */ /* 0x000fe20000400000 */
[----:B------:R-:W-:Y:S01]  /*1250*/  FADD R13, R69, -R102 ;  /* 0x80000066450d7221 */ /* 0x000fe20000000000 */
[----:B------:R-:W-:Y:S01]  /*1260*/  FADD R15, R86, -R105 ;  /* 0x80000069560f7221 */ /* 0x000fe20000000000 */
[----:B----4-:R-:W-:Y:S01]  /*1270*/  FFMA R108, R113, R16, R20 ;  /* 0x00000010716c7223 */ /* 0x010fe20000000014 */
[----:B------:R-:W-:Y:S01]  /*1280*/  FMUL R16, R75, 0.25 ;  /* 0x3e8000004b107820 */ /* 0x000fe20000400000 */
[----:B------:R-:W-:Y:S01]  /*1290*/  FSEL R113, R109, R110, P6 ;  /* 0x0000006e6d717208 */ /* 0x000fe20003000000 */
[----:B------:R-:W-:Y:S01]  /*12a0*/  @!P2 FMUL R111, R111, 16777216 ;  /* 0x4b8000006f6fa820 */ /* 0x000fe20000400000 */
[----:B------:R-:W-:Y:S01]  /*12b0*/  FADD R109, R89, -R10 ;  /* 0x8000000a596d7221 */ /* 0x000fe20000000000 */
[----:B------:R-:W-:Y:S01]  /*12c0*/  FADD R17, R17, -R106 ;  /* 0x8000006a11117221 */ /* 0x000fe20000000000 */
[----:B------:R-:W-:Y:S01]  /*12d0*/  FSEL R114, R16, R75, P4 ;  /* 0x0000004b10727208 */ /* 0x000fe20002000000 */
[----:B------:R-:W-:Y:S01]  /*12e0*/  FADD R16, R49, 1 ;  /* 0x3f80000031107421 */ /* 0x000fe20000000000 */
[----:B------:R0:W1:Y:S01]  /*12f0*/  MUFU.RCP R112, R111 ;  /* 0x0000006f00707308 */ /* 0x0000620000001000 */
[----:B------:R-:W-:Y:S01]  /*1300*/  @!P2 FMUL R113, R113, 16777216 ;  /* 0x4b8000007171a820 */ /* 0x000fe20000400000 */
[----:B------:R-:W-:Y:S01]  /*1310*/  FMUL R122, R109, 0.25 ;  /* 0x3e8000006d7a7820 */ /* 0x000fe20000400000 */
[----:B------:R-:W-:Y:S01]  /*1320*/  @!P5 FMUL R114, R114, 16777216 ;  /* 0x4b8000007272d820 */ /* 0x000fe20000400000 */
[----:B------:R-:W-:Y:S01]  /*1330*/  FSETP.GEU.AND P2, PT, |R16|, 1.175494350822287508e-38, PT ;  /* 0x008000001000780b */ /* 0x000fe20003f4e200 */
[----:B------:R-:W-:Y:S01]  /*1340*/  FADD R65, R84, -R107 ;  /* 0x8000006b54417221 */ /* 0x000fe20000000000 */
[C---:B------:R-:W-:Y:S01]  /*1350*/  FSETP.GT.AND P6, PT, |R16|.reuse, 8.50705917302346158658e+37, PT ;  /* 0x7e8000001000780b */ /* 0x040fe20003fc4200 */
[----:B------:R-:W-:Y:S01]  /*1360*/  FFMA R119, R119, R13, R40 ;  /* 0x0000000d77777223 */ /* 0x000fe20000000028 */
[----:B------:R2:W3:Y:S01]  /*1370*/  MUFU.RCP R121, R114 ;  /* 0x0000007200797308 */ /* 0x0004e20000001000 */
[----:B0-----:R-:W-:Y:S01]  /*1380*/  FMUL R111, R16, 0.25 ;  /* 0x3e800000106f7820 */ /* 0x001fe20000400000 */
[----:B------:R-:W-:Y:S01]  /*1390*/  FSEL R122, R122, R109, P4 ;  /* 0x0000006d7a7a7208 */ /* 0x000fe20002000000 */
[----:B------:R-:W-:Y:S01]  /*13a0*/  FFMA R120, R120, R15, R39 ;  /* 0x0000000f78787223 */ /* 0x000fe20000000027 */
[----:B------:R-:W-:Y:S01]  /*13b0*/  FFMA R99, R99, R17, R38 ;  /* 0x0000001163637223 */ /* 0x000fe20000000026 */
[----:B------:R-:W-:Y:S01]  /*13c0*/  FFMA R104, R104, R65, R37 ;  /* 0x0000004168687223 */ /* 0x000fe20000000025 */
[----:B------:R-:W-:Y:S01]  /*13d0*/  FSEL R123, R111, R16, P6 ;  /* 0x000000106f7b7208 */ /* 0x000fe20003000000 */
[----:B------:R-:W-:Y:S01]  /*13e0*/  @!P5 FMUL R122, R122, 16777216 ;  /* 0x4b8000007a7ad820 */ /* 0x000fe20000400000 */
[----:B-1----:R-:W-:Y:S01]  /*13f0*/  FFMA R111, R112, R113, R11 ;  /* 0x00000071706f7223 */ /* 0x002fe2000000000b */
[----:B--2---:R-:W-:Y:S01]  /*1400*/  FADD R114, R88, -R9 ;  /* 0x8000000958727221 */ /* 0x004fe20000000000 */
[----:B------:R-:W-:Y:S01]  /*1410*/  FADD R76, R76, -R93 ;  /* 0x8000005d4c4c7221 */ /* 0x000fe20000000000 */
[----:B------:R-:W-:Y:S01]  /*1420*/  @!P2 FMUL R123, R123, 16777216 ;  /* 0x4b8000007b7ba820 */ /* 0x000fe20000400000 */
[----:B------:R-:W-:Y:S01]  /*1430*/  FADD R13, R71, -R108 ;  /* 0x8000006c470d7221 */ /* 0x000fe20000000000 */
[----:B------:R-:W-:Y:S01]  /*1440*/  FMUL R113, R114, 0.25 ;  /* 0x3e80000072717820 */ /* 0x000fe20000400000 */
[----:B------:R-:W-:Y:S01]  /*1450*/  FADD R15, R90, -R111 ;  /* 0x8000006f5a0f7221 */ /* 0x000fe20000000000 */
[----:B------:R-:W-:Y:S01]  /*1460*/  FFMA R14, R14, R76, R47 ;  /* 0x0000004c0e0e7223 */ /* 0x000fe2000000002f */
[----:B---3--:R-:W-:Y:S01]  /*1470*/  FFMA R112, R121, R122, R10 ;  /* 0x0000007a79707223 */ /* 0x008fe2000000000a */
[----:B------:R-:W-:Y:S01]  /*1480*/  FFMA R103, R103, R13, R36 ;  /* 0x0000000d67677223 */ /* 0x000fe20000000024 */
[----:B------:R-:W0:Y:S01]  /*1490*/  MUFU.RCP R122, R123 ;  /* 0x0000007b007a7308 */ /* 0x000e220000001000 */
[----:B------:R-:W-:Y:S01]  /*14a0*/  FSEL R113, R113, R114, P6 ;  /* 0x0000007271717208 */ /* 0x000fe20003000000 */
[----:B------:R-:W-:Y:S01]  /*14b0*/  FADD R17, R89, -R112 ;  /* 0x8000007059117221 */ /* 0x000fe20000000000 */
[----:B------:R-:W-:Y:S01]  /*14c0*/  FFMA R110, R110, R15, R35 ;  /* 0x0000000f6e6e7223 */ /* 0x000fe20000000023 */
[----:B------:R-:W-:-:S02]  /*14d0*/  IMAD.MOV.U32 R76, RZ, RZ, R93 ;  /* 0x000000ffff4c7224 */ /* 0x000fc400078e005d */
[----:B------:R-:W-:Y:S01]  /*14e0*/  @!P2 FMUL R113, R113, 16777216 ;  /* 0x4b8000007171a820 */ /* 0x000fe20000400000 */
[----:B------:R-:W-:Y:S01]  /*14f0*/  FFMA R109, R109, R17, R34 ;  /* 0x000000116d6d7223 */ /* 0x000fe20000000022 */
[----:B------:R-:W-:Y:S02]  /*1500*/  IMAD.MOV.U32 R13, RZ, RZ, R96 ;  /* 0x000000ffff0d7224 */ /* 0x000fe400078e0060 */
[----:B------:R-:W-:Y:S02]  /*1510*/  IMAD.MOV.U32 R67, RZ, RZ, R98 ;  /* 0x000000ffff437224 */ /* 0x000fe400078e0062 */
[----:B------:R-:W-:Y:S02]  /*1520*/  IMAD.MOV.U32 R80, RZ, RZ, R97 ;  /* 0x000000ffff507224 */ /* 0x000fe400078e0061 */
[----:B------:R-:W-:Y:S01]  /*1530*/  IMAD.MOV.U32 R15, RZ, RZ, R100 ;  /* 0x000000ffff0f7224 */ /* 0x000fe200078e0064 */
[----:B0-----:R-:W-:Y:S01]  /*1540*/  FFMA R113, R122, R113, R9 ;  /* 0x000000717a717223 */ /* 0x001fe20000000009 */
[----:B------:R-:W-:-:S02]  /*1550*/  IMAD.MOV.U32 R82, RZ, RZ, R101 ;  /* 0x000000ffff527224 */ /* 0x000fc400078e0065 */
[----:B------:R-:W-:Y:S01]  /*1560*/  IMAD.MOV.U32 R69, RZ, RZ, R102 ;  /* 0x000000ffff457224 */ /* 0x000fe200078e0066 */
[----:B------:R-:W-:Y:S01]  /*1570*/  FADD R65, R88, -R113 ;  /* 0x8000007158417221 */ /* 0x000fe20000000000 */
[----:B------:R-:W-:Y:S02]  /*1580*/  IMAD.MOV.U32 R86, RZ, RZ, R105 ;  /* 0x000000ffff567224 */ /* 0x000fe400078e0069 */
[----:B------:R-:W-:Y:S01]  /*1590*/  IMAD.MOV.U32 R17, RZ, RZ, R106 ;  /* 0x000000ffff117224 */ /* 0x000fe200078e006a */
[----:B------:R-:W-:Y:S01]  /*15a0*/  FFMA R114, R114, R65, R33 ;  /* 0x0000004172727223 */ /* 0x000fe20000000021 */
[----:B------:R-:W-:Y:S02]  /*15b0*/  IMAD.MOV.U32 R65, RZ, RZ, R94 ;  /* 0x000000ffff417224 */ /* 0x000fe400078e005e */
[----:B------:R-:W-:Y:S02]  /*15c0*/  IMAD.MOV.U32 R84, RZ, RZ, R107 ;  /* 0x000000ffff547224 */ /* 0x000fe400078e006b */
[----:B------:R-:W-:-:S02]  /*15d0*/  IMAD.MOV.U32 R71, RZ, RZ, R108 ;  /* 0x000000ffff477224 */ /* 0x000fc400078e006c */
[----:B------:R-:W-:Y:S02]  /*15e0*/  IMAD.MOV.U32 R90, RZ, RZ, R111 ;  /* 0x000000ffff5a7224 */ /* 0x000fe400078e006f */
[----:B------:R-:W-:Y:S02]  /*15f0*/  IMAD.MOV.U32 R89, RZ, RZ, R112 ;  /* 0x000000ffff597224 */ /* 0x000fe400078e0070 */
[----:B------:R-:W-:Y:S02]  /*1600*/  IMAD.MOV.U32 R88, RZ, RZ, R113 ;  /* 0x000000ffff587224 */ /* 0x000fe400078e0071 */
.L_x_0:
[----:B------:R-:W-:Y:S02]  /*1610*/  PLOP3.LUT P2, PT, P0, PT, PT, 0x80, 0x0 ;  /* 0x000000000000781c */ /* 0x000fe4000074f070 */
[----:B------:R-:W-:Y:S01]  /*1620*/  FSEL R22, R17, R22, P1 ;  /* 0x0000001611167208 */ /* 0x000fe20000800000 */
[----:B------:R-:W-:Y:S01]  /*1630*/  IMAD.MOV.U32 R17, RZ, RZ, 0x800 ;  /* 0x00000800ff117424 */ /* 0x000fe200078e00ff */
[----:B------:R-:W-:Y:S02]  /*1640*/  FSEL R32, R65, R32, P1 ;  /* 0x0000002041207208 */ /* 0x000fe40000800000 */
[----:B------:R-:W-:-:S02]  /*1650*/  FSEL R31, R76, R31, P1 ;  /* 0x0000001f4c1f7208 */ /* 0x000fc40000800000 */
[----:B------:R-:W-:Y:S02]  /*1660*/  FSEL R30, R13, R30, P1 ;  /* 0x0000001e0d1e7208 */ /* 0x000fe40000800000 */
[----:B------:R-:W-:Y:S02]  /*1670*/  FSEL R29, R78, R29, P1 ;  /* 0x0000001d4e1d7208 */ /* 0x000fe40000800000 */
[----:B------:R-:W-:Y:S02]  /*1680*/  FSEL R28, R67, R28, P1 ;  /* 0x0000001c431c7208 */ /* 0x000fe40000800000 */
[----:B------:R-:W-:Y:S02]  /*1690*/  FSEL R27, R80, R27, P1 ;  /* 0x0000001b501b7208 */ /* 0x000fe40000800000 */
        /* <DEDUP_REMOVED lines=36> */
[----:B------:R-:W-:Y:S02]  /*18e0*/  PLOP3.LUT P0, PT, PT, PT, PT, 0x8, 0x0 ;  /* 0x000000000000781c */ /* 0x000fe40003f0e170 */
[----:B------:R-:W-:-:S02]  /*18f0*/  FSEL R53, R66, R53, P1 ;  /* 0x0000003542357208 */ /* 0x000fc40000800000 */
[----:B------:R-:W-:Y:S02]  /*1900*/  FSEL R52, R77, R52, P1 ;  /* 0x000000344d347208 */ /* 0x000fe40000800000 */
[----:B------:R-:W-:Y:S02]  /*1910*/  FSEL R51, R18, R51, P1 ;  /* 0x0000003312337208 */ /* 0x000fe40000800000 */
[----:B------:R-:W-:Y:S02]  /*1920*/  FSEL R50, R75, R50, P1 ;  /* 0x000000324b327208 */ /* 0x000fe40000800000 */
[----:B------:R-:W-:Y:S01]  /*1930*/  FSEL R49, R16, R49, P1 ;  /* 0x0000003110317208 */ /* 0x000fe20000800000 */
[----:B------:R-:W-:Y:S01]  /*1940*/  @!P2 CALL.REL.NOINC `(.L_x_1) ;  /* 0x000000100000a944 */ /* 0x000fe20003c00000 */
[----:B------:R-:W-:Y:S05]  /*1950*/  BRA `(.L_x_2) ;  /* 0xffffe96000007947 */ /* 0x000fea000383ffff */
.L_x_1:
[----:B------:R-:W-:Y:S01]  /*1960*/  FADD R65, R64, R63 ;  /* 0x0000003f40417221 */ /* 0x000fe20000000000 */
[----:B------:R-:W-:Y:S01]  /*1970*/  FADD R31, -R32, R31 ;  /* 0x0000001f201f7221 */ /* 0x000fe20000000100 */
[----:B------:R-:W-:Y:S01]  /*1980*/  FMUL R14, R63, 0.25 ;  /* 0x3e8000003f0e7820 */ /* 0x000fe20000400000 */
[----:B------:R-:W-:Y:S01]  /*1990*/  FMUL R16, R61, 0.25 ;  /* 0x3e8000003d107820 */ /* 0x000fe20000400000 */
[C---:B------:R-:W-:Y:S01]  /*19a0*/  FMUL R12, R65.reuse, 0.25 ;  /* 0x3e800000410c7820 */ /* 0x040fe20000400000 */
[----:B------:R-:W-:Y:S01]  /*19b0*/  FSETP.GEU.AND P4, PT, |R65|, 1.175494350822287508e-38, PT ;  /* 0x008000004100780b */ /* 0x000fe20003f8e200 */
[----:B------:R-:W-:Y:S01]  /*19c0*/  FMUL R15, R31, R31 ;  /* 0x0000001f1f0f7220 */ /* 0x000fe20000400000 */
[C---:B------:R-:W-:Y:S01]  /*19d0*/  FSETP.GT.AND P0, PT, |R65|.reuse, 8.50705917302346158658e+37, PT ;  /* 0x7e8000004100780b */ /* 0x040fe20003f04200 */
[----:B------:R-:W-:Y:S01]  /*19e0*/  FMUL R19, R62, 0.25 ;  /* 0x3e8000003e137820 */ /* 0x000fe20000400000 */
[----:B------:R-:W-:Y:S01]  /*19f0*/  FSETP.NEU.AND P6, PT, R65, RZ, PT ;  /* 0x000000ff4100720b */ /* 0x000fe20003fcd000 */
[----:B------:R-:W-:Y:S01]  /*1a00*/  FMUL R64, R64, R15 ;  /* 0x0000000f40407220 */ /* 0x000fe20000400000 */
[----:B------:R-:W-:Y:S01]  /*1a10*/  FSEL R13, R12, R65, P0 ;  /* 0x000000410c0d7208 */ /* 0x000fe20000000000 */
[----:B------:R-:W-:Y:S01]  /*1a20*/  FADD R12, R62, R65 ;  /* 0x000000413e0c7221 */ /* 0x000fe20000000000 */
[----:B------:R-:W-:Y:S01]  /*1a30*/  FSEL R14, R14, R63, P0 ;  /* 0x0000003f0e0e7208 */ /* 0x000fe20000000000 */
[----:B------:R-:W-:Y:S01]  /*1a40*/  FMUL R63, R60, 0.25 ;  /* 0x3e8000003c3f7820 */ /* 0x000fe20000400000 */
[----:B------:R-:W-:Y:S01]  /*1a50*/  FADD R47, R48, R47 ;  /* 0x0000002f302f7221 */ /* 0x000fe20000000000 */
[C---:B------:R-:W-:Y:S01]  /*1a60*/  FMUL R17, R12.reuse, 0.25 ;  /* 0x3e8000000c117820 */ /* 0x040fe20000400000 */
[C---:B------:R-:W-:Y:S01]  /*1a70*/  FSETP.GEU.AND P1, PT, |R12|.reuse, 1.175494350822287508e-38, PT ;  /* 0x008000000c00780b */ /* 0x040fe20003f2e200 */
[----:B------:R-:W-:Y:S01]  /*1a80*/  @!P4 FMUL R13, R13, 16777216 ;  /* 0x4b8000000d0dc820 */ /* 0x000fe20000400000 */
[----:B------:R-:W-:Y:S01]  /*1a90*/  FSETP.GT.AND P2, PT, |R12|, 8.50705917302346158658e+37, PT ;  /* 0x7e8000000c00780b */ /* 0x000fe20003f44200 */
[----:B------:R-:W-:Y:S01]  /*1aa0*/  FADD R15, R61, R12 ;  /* 0x0000000c3d0f7221 */ /* 0x000fe20000000000 */
[----:B------:R-:W-:Y:S01]  /*1ab0*/  @!P4 FMUL R14, R14, 16777216 ;  /* 0x4b8000000e0ec820 */ /* 0x000fe20000400000 */
[----:B------:R-:W-:Y:S01]  /*1ac0*/  FMUL R67, R58, 0.25 ;  /* 0x3e8000003a437820 */ /* 0x000fe20000400000 */
[----:B------:R-:W-:Y:S01]  /*1ad0*/  FSEL R17, R17, R12, P2 ;  /* 0x0000000c11117208 */ /* 0x000fe20001000000 */
[----:B------:R-:W0:Y:S01]  /*1ae0*/  MUFU.RCP R13, R13 ;  /* 0x0000000d000d7308 */ /* 0x000e220000001000 */
[C---:B------:R-:W-:Y:S01]  /*1af0*/  FSETP.GT.AND P4, PT, |R15|.reuse, 8.50705917302346158658e+37, PT ;  /* 0x7e8000000f00780b */ /* 0x040fe20003f84200 */
[C---:B------:R-:W-:Y:S01]  /*1b00*/  FMUL R18, R15.reuse, 0.25 ;  /* 0x3e8000000f127820 */ /* 0x040fe20000400000 */
[----:B------:R-:W-:Y:S01]  /*1b10*/  FSETP.GEU.AND P0, PT, |R15|, 1.175494350822287508e-38, PT ;  /* 0x008000000f00780b */ /* 0x000fe20003f0e200 */
[----:B------:R-:W-:Y:S01]  /*1b20*/  FMUL R48, R59, 0.25 ;  /* 0x3e8000003b307820 */ /* 0x000fe20000400000 */
[----:B------:R-:W-:Y:S01]  /*1b30*/  FSEL R61, R16, R61, P4 ;  /* 0x0000003d103d7208 */ /* 0x000fe20002000000 */
[----:B------:R-:W-:Y:S01]  /*1b40*/  @!P1 FMUL R17, R17, 16777216 ;  /* 0x4b80000011119820 */ /* 0x000fe20000400000 */
[----:B------:R-:W-:Y:S01]  /*1b50*/  FSEL R62, R19, R62, P2 ;  /* 0x0000003e133e7208 */ /* 0x000fe20001000000 */
[----:B------:R-:W-:Y:S01]  /*1b60*/  IMAD.MOV.U32 R82, RZ, RZ, 0x7f800000 ;  /* 0x7f800000ff527424 */ /* 0x000fe200078e00ff */
[----:B------:R-:W-:Y:S01]  /*1b70*/  FSEL R18, R18, R15, P4 ;  /* 0x0000000f12127208 */ /* 0x000fe20002000000 */
[----:B------:R-:W-:Y:S01]  /*1b80*/  IMAD.MOV.U32 R93, RZ, RZ, RZ ;  /* 0x000000ffff5d7224 */ /* 0x000fe200078e00ff */
[----:B------:R-:W-:Y:S01]  /*1b90*/  LOP3.LUT R79, R4, 0xff0, RZ, 0xc0, !PT ;  /* 0x00000ff0044f7812 */ /* 0x000fe200078ec0ff */
[----:B------:R-:W1:Y:S01]  /*1ba0*/  MUFU.RCP R17, R17 ;  /* 0x0000001100117308 */ /* 0x000e620000001000 */
[----:B------:R-:W-:Y:S01]  /*1bb0*/  @!P1 FMUL R62, R62, 16777216 ;  /* 0x4b8000003e3e9820 */ /* 0x000fe20000400000 */
[----:B------:R-:W-:Y:S01]  /*1bc0*/  IMAD.MOV.U32 R86, RZ, RZ, 0x7f800000 ;  /* 0x7f800000ff567424 */ /* 0x000fe200078e00ff */
[----:B------:R-:W-:Y:S01]  /*1bd0*/  UPLOP3.LUT UP0, UPT, UPT, UPT, UPT, 0x80, 0x0 ;  /* 0x000000000000789c */ /* 0x000fe20003f0f070 */
[----:B0-----:R-:W-:Y:S01]  /*1be0*/  FMUL R16, R13, R14 ;  /* 0x0000000e0d107220 */ /* 0x001fe20000400000 */
[----:B------:R-:W-:Y:S01]  /*1bf0*/  FADD R14, R60, R15 ;  /* 0x0000000f3c0e7221 */ /* 0x000fe20000000000 */
[----:B------:R-:W-:Y:S01]  /*1c00*/  @!P0 FMUL R18, R18, 16777216 ;  /* 0x4b80000012128820 */ /* 0x000fe20000400000 */
[----:B------:R-:W-:Y:S01]  /*1c10*/  @!P0 FMUL R61, R61, 16777216 ;  /* 0x4b8000003d3d8820 */ /* 0x000fe20000400000 */
[----:B------:R-:W-:Y:S01]  /*1c20*/  IMAD.MOV.U32 R73, RZ, RZ, -0x800000 ;  /* 0xff800000ff497424 */ /* 0x000fe200078e00ff */
[----:B------:R-:W-:Y:S01]  /*1c30*/  FADD R13, R59, R14 ;  /* 0x0000000e3b0d7221 */ /* 0x000fe20000000000 */
[C---:B------:R-:W-:Y:S01]  /*1c40*/  FSETP.GEU.AND P2, PT, |R14|.reuse, 1.175494350822287508e-38, PT ;  /* 0x008000000e00780b */ /* 0x040fe20003f4e200 */
[----:B------:R-:W-:Y:S01]  /*1c50*/  FMUL R19, R14, 0.25 ;  /* 0x3e8000000e137820 */ /* 0x000fe20000400000 */
[----:B------:R-:W-:Y:S01]  /*1c60*/  FSEL R16, R16, RZ, P6 ;  /* 0x000000ff10107208 */ /* 0x000fe20003000000 */
[----:B------:R-:W0:Y:S01]  /*1c70*/  MUFU.RCP R18, R18 ;  /* 0x0000001200127308 */ /* 0x000e220000001000 */
[----:B------:R-:W-:Y:S01]  /*1c80*/  FSETP.GT.AND P4, PT, |R14|, 8.50705917302346158658e+37, PT ;  /* 0x7e8000000e00780b */ /* 0x000fe20003f84200 */
[----:B------:R-:W-:Y:S01]  /*1c90*/  IMAD.MOV.U32 R83, RZ, RZ, -0x800000 ;  /* 0xff800000ff537424 */ /* 0x000fe200078e00ff */
[----:B------:R-:W-:Y:S01]  /*1ca0*/  FSETP.GEU.AND P1, PT, |R13|, 1.175494350822287508e-38, PT ;  /* 0x008000000d00780b */ /* 0x000fe20003f2e200 */
[----:B------:R-:W-:Y:S01]  /*1cb0*/  FFMA R31, R31, R16, R32 ;  /* 0x000000101f1f7223 */ /* 0x000fe20000000020 */
[----:B------:R-:W-:Y:S01]  /*1cc0*/  FSEL R60, R63, R60, P4 ;  /* 0x0000003c3f3c7208 */ /* 0x000fe20002000000 */
[----:B------:R-:W-:Y:S01]  /*1cd0*/  FFMA R47, R16, R64, R47 ;  /* 0x00000040102f7223 */ /* 0x000fe2000000002f */
[----:B------:R-:W-:Y:S01]  /*1ce0*/  FSEL R19, R19, R14, P4 ;  /* 0x0000000e13137208 */ /* 0x000fe20002000000 */
[C---:B------:R-:W-:Y:S01]  /*1cf0*/  FMUL R32, R13.reuse, 0.25 ;  /* 0x3e8000000d207820 */ /* 0x040fe20000400000 */
[----:B------:R-:W-:Y:S01]  /*1d00*/  FADD R16, R58, R13 ;  /* 0x0000000d3a107221 */ /* 0x000fe20000000000 */
[----:B------:R-:W-:Y:S01]  /*1d10*/  FSETP.GT.AND P5, PT, |R13|, 8.50705917302346158658e+37, PT ;  /* 0x7e8000000d00780b */ /* 0x000fe20003fa4200 */
[----:B-1----:R-:W-:Y:S01]  /*1d20*/  FMUL R62, R17, R62 ;  /* 0x0000003e113e7220 */ /* 0x002fe20000400000 */
[----:B------:R-:W-:Y:S01]  /*1d30*/  @!P2 FMUL R19, R19, 16777216 ;  /* 0x4b8000001313a820 */ /* 0x000fe20000400000 */
[----:B------:R-:W-:Y:S01]  /*1d40*/  @!P2 FMUL R60, R60, 16777216 ;  /* 0x4b8000003c3ca820 */ /* 0x000fe20000400000 */
[----:B------:R-:W-:Y:S01]  /*1d50*/  FMUL R63, R16, 0.25 ;  /* 0x3e800000103f7820 */ /* 0x000fe20000400000 */
[----:B------:R-:W-:Y:S01]  /*1d60*/  FSEL R32, R32, R13, P5 ;  /* 0x0000000d20207208 */ /* 0x000fe20002800000 */
[----:B------:R-:W-:Y:S01]  /*1d70*/  FADD R17, R57, R16 ;  /* 0x0000001039117221 */ /* 0x000fe20000000000 */
[----:B------:R-:W-:Y:S01]  /*1d80*/  FSETP.GT.AND P2, PT, |R16|, 8.50705917302346158658e+37, PT ;  /* 0x7e8000001000780b */ /* 0x000fe20003f44200 */
[----:B------:R-:W-:Y:S01]  /*1d90*/  FADD R47, R46, R47 ;  /* 0x0000002f2e2f7221 */ /* 0x000fe20000000000 */
[----:B------:R-:W1:Y:S01]  /*1da0*/  MUFU.RCP R19, R19 ;  /* 0x0000001300137308 */ /* 0x000e620000001000 */
[----:B------:R-:W-:Y:S01]  /*1db0*/  @!P1 FMUL R32, R32, 16777216 ;  /* 0x4b80000020209820 */ /* 0x000fe20000400000 */
[----:B------:R-:W-:Y:S01]  /*1dc0*/  FSEL R58, R67, R58, P2 ;  /* 0x0000003a433a7208 */ /* 0x000fe20001000000 */
[----:B------:R-:W-:Y:S01]  /*1dd0*/  FMUL R46, R17, 0.25 ;  /* 0x3e800000112e7820 */ /* 0x000fe20000400000 */
[----:B------:R-:W-:Y:S01]  /*1de0*/  FSEL R63, R63, R16, P2 ;  /* 0x000000103f3f7208 */ /* 0x000fe20001000000 */
[----:B0-----:R-:W-:Y:S01]  /*1df0*/  FMUL R61, R18, R61 ;  /* 0x0000003d123d7220 */ /* 0x001fe20000400000 */
[----:B------:R-:W-:Y:S01]  /*1e00*/  FSETP.GEU.AND P2, PT, |R17|, 1.175494350822287508e-38, PT ;  /* 0x008000001100780b */ /* 0x000fe20003f4e200 */
[----:B------:R-:W-:Y:S01]  /*1e10*/  FMUL R18, R57, 0.25 ;  /* 0x3e80000039127820 */ /* 0x000fe20000400000 */
[----:B------:R-:W-:Y:S01]  /*1e20*/  FSETP.GT.AND P4, PT, |R17|, 8.50705917302346158658e+37, PT ;  /* 0x7e8000001100780b */ /* 0x000fe20003f84200 */
[----:B------:R-:W0:Y:S01]  /*1e30*/  MUFU.RCP R32, R32 ;  /* 0x0000002000207308 */ /* 0x000e220000001000 */
[----:B------:R-:W-:Y:S01]  /*1e40*/  FSEL R59, R48, R59, P5 ;  /* 0x0000003b303b7208 */ /* 0x000fe20002800000 */
[----:B------:R-:W-:Y:S01]  /*1e50*/  FADD R30, R30, -R31 ;  /* 0x8000001f1e1e7221 */ /* 0x000fe20000000000 */
[----:B------:R-:W-:Y:S01]  /*1e60*/  FSEL R46, R46, R17, P4 ;  /* 0x000000112e2e7208 */ /* 0x000fe20002000000 */
[----:B------:R-:W-:Y:S01]  /*1e70*/  FMUL R48, R55, 0.25 ;  /* 0x3e80000037307820 */ /* 0x000fe20000400000 */
[----:B------:R-:W-:Y:S01]  /*1e80*/  FSETP.NEU.AND P6, PT, R12, RZ, PT ;  /* 0x000000ff0c00720b */ /* 0x000fe20003fcd000 */
[----:B------:R-:W-:Y:S01]  /*1e90*/  @!P1 FMUL R59, R59, 16777216 ;  /* 0x4b8000003b3b9820 */ /* 0x000fe20000400000 */
[----:B------:R-:W-:Y:S01]  /*1ea0*/  FSEL R57, R18, R57, P4 ;  /* 0x0000003912397208 */ /* 0x000fe20002000000 */
[----:B------:R-:W-:Y:S01]  /*1eb0*/  FADD R18, R56, R17 ;  /* 0x0000001138127221 */ /* 0x000fe20000000000 */
[----:B------:R-:W-:Y:S01]  /*1ec0*/  FSEL R62, R62, RZ, P6 ;  /* 0x000000ff3e3e7208 */ /* 0x000fe20003000000 */
[----:B------:R-:W-:Y:S01]  /*1ed0*/  @!P2 FMUL R46, R46, 16777216 ;  /* 0x4b8000002e2ea820 */ /* 0x000fe20000400000 */
[----:B-1----:R-:W-:Y:S01]  /*1ee0*/  FMUL R60, R19, R60 ;  /* 0x0000003c133c7220 */ /* 0x002fe20000400000 */
[----:B------:R-:W-:Y:S01]  /*1ef0*/  @!P2 FMUL R57, R57, 16777216 ;  /* 0x4b8000003939a820 */ /* 0x000fe20000400000 */
[----:B------:R-:W-:Y:S01]  /*1f00*/  FSETP.NEU.AND P2, PT, R15, RZ, PT ;  /* 0x000000ff0f00720b */ /* 0x000fe20003f4d000 */
[----:B------:R-:W-:Y:S01]  /*1f10*/  FMUL R19, R56, 0.25 ;  /* 0x3e80000038137820 */ /* 0x000fe20000400000 */
[----:B------:R-:W-:Y:S01]  /*1f20*/  FSETP.GEU.AND P0, PT, |R16|, 1.175494350822287508e-38, PT ;  /* 0x008000001000780b */ /* 0x000fe20003f0e200 */
[----:B------:R-:W1:Y:S01]  /*1f30*/  MUFU.RCP R46, R46 ;  /* 0x0000002e002e7308 */ /* 0x000e620000001000 */
[----:B0-----:R-:W-:Y:S01]  /*1f40*/  FMUL R59, R32, R59 ;  /* 0x0000003b203b7220 */ /* 0x001fe20000400000 */
[C---:B------:R-:W-:Y:S01]  /*1f50*/  FFMA R32, R30.reuse, R62, R31 ;  /* 0x0000003e1e207223 */ /* 0x040fe2000000001f */
[----:B------:R-:W-:Y:S01]  /*1f60*/  FMUL R30, R30, R30 ;  /* 0x0000001e1e1e7220 */ /* 0x000fe20000400000 */
[C---:B------:R-:W-:Y:S01]  /*1f70*/  FSETP.GT.AND P5, PT, |R18|.reuse, 8.50705917302346158658e+37, PT ;  /* 0x7e8000001200780b */ /* 0x040fe20003fa4200 */
[----:B------:R-:W-:Y:S01]  /*1f80*/  FMUL R67, R18, 0.25 ;  /* 0x3e80000012437820 */ /* 0x000fe20000400000 */
[----:B------:R-:W-:Y:S01]  /*1f90*/  FSEL R61, R61, RZ, P2 ;  /* 0x000000ff3d3d7208 */ /* 0x000fe20001000000 */
[----:B------:R-:W-:Y:S01]  /*1fa0*/  FMUL R30, R65, R30 ;  /* 0x0000001e411e7220 */ /* 0x000fe20000400000 */
[----:B------:R-:W-:Y:S01]  /*1fb0*/  FADD R29, R29, -R32 ;  /* 0x800000201d1d7221 */ /* 0x000fe20000000000 */
[----:B------:R-:W-:Y:S01]  /*1fc0*/  FSEL R56, R19, R56, P5 ;  /* 0x0000003813387208 */ /* 0x000fe20002800000 */
[----:B------:R-:W-:Y:S01]  /*1fd0*/  FADD R19, R55, R18 ;  /* 0x0000001237137221 */ /* 0x000fe20000000000 */
[----:B------:R-:W-:Y:S01]  /*1fe0*/  FFMA R30, R62, R30, R47 ;  /* 0x0000001e3e1e7223 */ /* 0x000fe2000000002f */
[C---:B------:R-:W-:Y:S01]  /*1ff0*/  FFMA R31, R29.reuse, R61, R32 ;  /* 0x0000003d1d1f7223 */ /* 0x040fe20000000020 */
[----:B------:R-:W-:Y:S01]  /*2000*/  FMUL R29, R29, R29 ;  /* 0x0000001d1d1d7220 */ /* 0x000fe20000400000 */
[----:B------:R-:W-:Y:S01]  /*2010*/  @!P0 FMUL R63, R63, 16777216 ;  /* 0x4b8000003f3f8820 */ /* 0x000fe20000400000 */
[----:B------:R-:W-:Y:S01]  /*2020*/  @!P0 FMUL R58, R58, 16777216 ;  /* 0x4b8000003a3a8820 */ /* 0x000fe20000400000 */
[----:B-1----:R-:W-:Y:S01]  /*2030*/  FMUL R57, R46, R57 ;  /* 0x000000392e397220 */ /* 0x002fe20000400000 */
[----:B------:R-:W-:Y:S01]  /*2040*/  FADD R46, R45, R30 ;  /* 0x0000001e2d2e7221 */ /* 0x000fe20000000000 */
[----:B------:R-:W-:Y:S01]  /*2050*/  FADD R30, R54, R19 ;  /* 0x00000013361e7221 */ /* 0x000fe20000000000 */
[----:B------:R-:W-:Y:S01]  /*2060*/  FMUL R29, R12, R29 ;  /* 0x0000001d0c1d7220 */ /* 0x000fe20000400000 */
[C---:B------:R-:W-:Y:S01]  /*2070*/  FMUL R12, R19.reuse, 0.25 ;  /* 0x3e800000130c7820 */ /* 0x040fe20000400000 */
[----:B------:R-:W-:Y:S01]  /*2080*/  FSETP.GT.AND P0, PT, |R19|, 8.50705917302346158658e+37, PT ;  /* 0x7e8000001300780b */ /* 0x000fe20003f04200 */
[----:B------:R-:W-:Y:S01]  /*2090*/  FMUL R45, R54, 0.25 ;  /* 0x3e800000362d7820 */ /* 0x000fe20000400000 */
[----:B------:R-:W-:Y:S01]  /*20a0*/  FSETP.GT.AND P2, PT, |R30|, 8.50705917302346158658e+37, PT ;  /* 0x7e8000001e00780b */ /* 0x000fe20003f44200 */
[----:B------:R-:W-:Y:S01]  /*20b0*/  FADD R28, R28, -R31 ;  /* 0x8000001f1c1c7221 */ /* 0x000fe20000000000 */
[----:B------:R-:W-:Y:S01]  /*20c0*/  FSEL R55, R48, R55, P0 ;  /* 0x0000003730377208 */ /* 0x000fe20000000000 */
[----:B------:R-:W0:Y:S01]  /*20d0*/  MUFU.RCP R63, R63 ;  /* 0x0000003f003f7308 */ /* 0x000e220000001000 */
[----:B------:R-:W-:Y:S01]  /*20e0*/  FSEL R32, R12, R19, P0 ;  /* 0x000000130c207208 */ /* 0x000fe20000000000 */
[----:B------:R-:W-:Y:S01]  /*20f0*/  FFMA R61, R61, R29, R46 ;  /* 0x0000001d3d3d7223 */ /* 0x000fe2000000002e */
[----:B------:R-:W-:Y:S01]  /*2100*/  FSEL R54, R45, R54, P2 ;  /* 0x000000362d367208 */ /* 0x000fe20001000000 */
[----:B------:R-:W-:Y:S01]  /*2110*/  FMUL R45, R30, 0.25 ;  /* 0x3e8000001e2d7820 */ /* 0x000fe20000400000 */
[----:B------:R-:W-:Y:S01]  /*2120*/  FSETP.NEU.AND P0, PT, R14, RZ, PT ;  /* 0x000000ff0e00720b */ /* 0x000fe20003f0d000 */
[----:B------:R-:W-:Y:S01]  /*2130*/  FMUL R12, R28, R28 ;  /* 0x0000001c1c0c7220 */ /* 0x000fe20000400000 */
[----:B------:R-:W-:Y:S01]  /*2140*/  FSETP.GEU.AND P1, PT, |R18|, 1.175494350822287508e-38, PT ;  /* 0x008000001200780b */ /* 0x000fe20003f2e200 */
[----:B------:R-:W-:Y:S01]  /*2150*/  FADD R29, R53, R30 ;  /* 0x0000001e351d7221 */ /* 0x000fe20000000000 */
[----:B------:R-:W-:Y:S01]  /*2160*/  FSETP.GEU.AND P4, PT, |R19|, 1.175494350822287508e-38, PT ;  /* 0x008000001300780b */ /* 0x000fe20003f8e200 */
[----:B------:R-:W-:Y:S01]  /*2170*/  FMUL R15, R15, R12 ;  /* 0x0000000c0f0f7220 */ /* 0x000fe20000400000 */
[----:B------:R-:W-:Y:S01]  /*2180*/  FSEL R60, R60, RZ, P0 ;  /* 0x000000ff3c3c7208 */ /* 0x000fe20000000000 */
[----:B------:R-:W-:Y:S01]  /*2190*/  FADD R12, R52, R29 ;  /* 0x0000001d340c7221 */ /* 0x000fe20000000000 */
[----:B------:R-:W-:Y:S01]  /*21a0*/  FSEL R45, R45, R30, P2 ;  /* 0x0000001e2d2d7208 */ /* 0x000fe20001000000 */
[----:B------:R-:W-:Y:S01]  /*21b0*/  FADD R61, R44, R61 ;  /* 0x0000003d2c3d7221 */ /* 0x000fe20000000000 */
[----:B------:R-:W-:Y:S01]  /*21c0*/  FSETP.NEU.AND P2, PT, R13, RZ, PT ;  /* 0x000000ff0d00720b */ /* 0x000fe20003f4d000 */
[----:B------:R-:W-:Y:S01]  /*21d0*/  FFMA R28, R28, R60, R31 ;  /* 0x0000003c1c1c7223 */ /* 0x000fe2000000001f */
[----:B------:R-:W-:Y:S01]  /*21e0*/  FSEL R67, R67, R18, P5 ;  /* 0x0000001243437208 */ /* 0x000fe20002800000 */
[----:B------:R-:W-:Y:S01]  /*21f0*/  FMUL R31, R52, 0.25 ;  /* 0x3e800000341f7820 */ /* 0x000fe20000400000 */
[----:B------:R-:W-:Y:S01]  /*2200*/  FSEL R59, R59, RZ, P2 ;  /* 0x000000ff3b3b7208 */ /* 0x000fe20001000000 */
[--C-:B------:R-:W-:Y:S01]  /*2210*/  FADD R27, R27, -R28.reuse ;  /* 0x8000001c1b1b7221 */ /* 0x100fe20000000000 */
[----:B------:R-:W-:Y:S01]  /*2220*/  FSETP.GT.AND P2, PT, |R12|, 8.50705917302346158658e+37, PT ;  /* 0x7e8000000c00780b */ /* 0x000fe20003f44200 */
[----:B0-----:R-:W-:Y:S01]  /*2230*/  FMUL R63, R63, R58 ;  /* 0x0000003a3f3f7220 */ /* 0x001fe20000400000 */
[----:B------:R-:W-:Y:S01]  /*2240*/  @!P1 FMUL R67, R67, 16777216 ;  /* 0x4b80000043439820 */ /* 0x000fe20000400000 */
[----:B------:R-:W-:Y:S01]  /*2250*/  @!P4 FMUL R32, R32, 16777216 ;  /* 0x4b8000002020c820 */ /* 0x000fe20000400000 */
[----:B------:R-:W-:Y:S01]  /*2260*/  @!P4 FMUL R55, R55, 16777216 ;  /* 0x4b8000003737c820 */ /* 0x000fe20000400000 */
[----:B------:R-:W-:Y:S01]  /*2270*/  FSEL R52, R31, R52, P2 ;  /* 0x000000341f347208 */ /* 0x000fe20001000000 */
[C---:B------:R-:W-:Y:S01]  /*2280*/  FFMA R31, R27.reuse, R59, R28 ;  /* 0x0000003b1b1f7223 */ /* 0x040fe2000000001c */
[----:B------:R-:W-:Y:S01]  /*2290*/  FSETP.NEU.AND P4, PT, R16, RZ, PT ;  /* 0x000000ff1000720b */ /* 0x000fe20003f8d000 */
[----:B------:R-:W-:Y:S01]  /*22a0*/  @!P1 FMUL R56, R56, 16777216 ;  /* 0x4b80000038389820 */ /* 0x000fe20000400000 */
[----:B------:R-:W-:Y:S01]  /*22b0*/  FMUL R27, R27, R27 ;  /* 0x0000001b1b1b7220 */ /* 0x000fe20000400000 */
[----:B------:R-:W-:Y:S01]  /*22c0*/  FSETP.GEU.AND P1, PT, |R30|, 1.175494350822287508e-38, PT ;  /* 0x008000001e00780b */ /* 0x000fe20003f2e200 */
[----:B------:R-:W-:Y:S01]  /*22d0*/  FADD R26, R26, -R31 ;  /* 0x8000001f1a1a7221 */ /* 0x000fe20000000000 */
[----:B------:R-:W-:Y:S01]  /*22e0*/  FSEL R63, R63, RZ, P4 ;  /* 0x000000ff3f3f7208 */ /* 0x000fe20002000000 */
[----:B------:R-:W0:Y:S01]  /*22f0*/  MUFU.RCP R67, R67 ;  /* 0x0000004300437308 */ /* 0x000e220000001000 */
[----:B------:R-:W-:Y:S01]  /*2300*/  FFMA R60, R60, R15, R61 ;  /* 0x0000000f3c3c7223 */ /* 0x000fe2000000003d */
[----:B------:R-:W-:Y:S01]  /*2310*/  FMUL R27, R14, R27 ;  /* 0x0000001b0e1b7220 */ /* 0x000fe20000400000 */
[C---:B------:R-:W-:Y:S01]  /*2320*/  FMUL R14, R26.reuse, R26 ;  /* 0x0000001a1a0e7220 */ /* 0x040fe20000400000 */
[----:B------:R-:W-:Y:S01]  /*2330*/  FSETP.NEU.AND P5, PT, R17, RZ, PT ;  /* 0x000000ff1100720b */ /* 0x000fe20003fad000 */
[----:B------:R-:W-:Y:S01]  /*2340*/  FFMA R26, R26, R63, R31 ;  /* 0x0000003f1a1a7223 */ /* 0x000fe2000000001f */
[----:B------:R-:W-:Y:S01]  /*2350*/  FADD R60, R43, R60 ;  /* 0x0000003c2b3c7221 */ /* 0x000fe20000000000 */
[----:B------:R-:W-:Y:S01]  /*2360*/  FSETP.GEU.AND P4, PT, |R29|, 1.175494350822287508e-38, PT ;  /* 0x008000001d00780b */ /* 0x000fe20003f8e200 */
[----:B------:R-:W1:Y:S01]  /*2370*/  MUFU.RCP R32, R32 ;  /* 0x0000002000207308 */ /* 0x000e620000001000 */
[----:B------:R-:W-:Y:S01]  /*2380*/  FSEL R57, R57, RZ, P5 ;  /* 0x000000ff39397208 */ /* 0x000fe20002800000 */
[----:B------:R-:W-:Y:S01]  /*2390*/  FADD R25, R25, -R26 ;  /* 0x8000001a19197221 */ /* 0x000fe20000000000 */
[----:B------:R-:W-:Y:S01]  /*23a0*/  FFMA R27, R59, R27, R60 ;  /* 0x0000001b3b1b7223 */ /* 0x000fe2000000003c */
[C---:B------:R-:W-:Y:S01]  /*23b0*/  FMUL R28, R29.reuse, 0.25 ;  /* 0x3e8000001d1c7820 */ /* 0x040fe20000400000 */
[----:B------:R-:W-:Y:S01]  /*23c0*/  FSETP.GT.AND P0, PT, |R29|, 8.50705917302346158658e+37, PT ;  /* 0x7e8000001d00780b */ /* 0x000fe20003f04200 */
[----:B------:R-:W-:Y:S01]  /*23d0*/  FMUL R14, R13, R14 ;  /* 0x0000000e0d0e7220 */ /* 0x000fe20000400000 */
[----:B------:R-:W-:Y:S01]  /*23e0*/  @!P1 FMUL R45, R45, 16777216 ;  /* 0x4b8000002d2d9820 */ /* 0x000fe20000400000 */
[C---:B------:R-:W-:Y:S01]  /*23f0*/  FFMA R13, R25.reuse, R57, R26 ;  /* 0x00000039190d7223 */ /* 0x040fe2000000001a */
[----:B------:R-:W-:Y:S01]  /*2400*/  FADD R42, R42, R27 ;  /* 0x0000001b2a2a7221 */ /* 0x000fe20000000000 */
[----:B------:R-:W-:Y:S01]  /*2410*/  FMUL R25, R25, R25 ;  /* 0x0000001919197220 */ /* 0x000fe20000400000 */
[----:B------:R-:W-:Y:S01]  /*2420*/  FADD R15, R51, R12 ;  /* 0x0000000c330f7221 */ /* 0x000fe20000000000 */
[----:B------:R-:W-:Y:S01]  /*2430*/  FSEL R28, R28, R29, P0 ;  /* 0x0000001d1c1c7208 */ /* 0x000fe20000000000 */
[----:B0-----:R-:W-:Y:S01]  /*2440*/  FMUL R67, R67, R56 ;  /* 0x0000003843437220 */ /* 0x001fe20000400000 */
[----:B------:R-:W-:Y:S01]  /*2450*/  FFMA R14, R63, R14, R42 ;  /* 0x0000000e3f0e7223 */ /* 0x000fe2000000002a */
[----:B------:R-:W-:Y:S01]  /*2460*/  FSETP.NEU.AND P5, PT, R18, RZ, PT ;  /* 0x000000ff1200720b */ /* 0x000fe20003fad000 */
[----:B------:R-:W-:Y:S01]  /*2470*/  FMUL R25, R16, R25 ;  /* 0x0000001910197220 */ /* 0x000fe20000400000 */
[----:B------:R-:W0:Y:S01]  /*2480*/  MUFU.RCP R45, R45 ;  /* 0x0000002d002d7308 */ /* 0x000e220000001000 */
[----:B------:R-:W-:Y:S01]  /*2490*/  @!P1 FMUL R54, R54, 16777216 ;  /* 0x4b80000036369820 */ /* 0x000fe20000400000 */
[----:B------:R-:W-:Y:S01]  /*24a0*/  FMUL R44, R51, 0.25 ;  /* 0x3e800000332c7820 */ /* 0x000fe20000400000 */
[C---:B------:R-:W-:Y:S01]  /*24b0*/  FMUL R16, R15.reuse, 0.25 ;  /* 0x3e8000000f107820 */ /* 0x040fe20000400000 */
[----:B------:R-:W-:Y:S01]  /*24c0*/  FSETP.GT.AND P1, PT, |R15|, 8.50705917302346158658e+37, PT ;  /* 0x7e8000000f00780b */ /* 0x000fe20003f24200 */
[----:B------:R-:W-:Y:S01]  /*24d0*/  @!P4 FMUL R28, R28, 16777216 ;  /* 0x4b8000001c1cc820 */ /* 0x000fe20000400000 */
[----:B------:R-:W-:Y:S01]  /*24e0*/  FADD R14, R41, R14 ;  /* 0x0000000e290e7221 */ /* 0x000fe20000000000 */
[----:B------:R-:W-:Y:S01]  /*24f0*/  FSEL R67, R67, RZ, P5 ;  /* 0x000000ff43437208 */ /* 0x000fe20002800000 */
[----:B------:R-:W-:Y:S01]  /*2500*/  FMUL R46, R53, 0.25 ;  /* 0x3e800000352e7820 */ /* 0x000fe20000400000 */
[----:B------:R-:W-:Y:S01]  /*2510*/  FADD R24, R24, -R13 ;  /* 0x8000000d18187221 */ /* 0x000fe20000000000 */
[----:B-1----:R-:W-:Y:S01]  /*2520*/  FMUL R32, R32, R55 ;  /* 0x0000003720207220 */ /* 0x002fe20000400000 */
[----:B------:R-:W-:Y:S01]  /*2530*/  FSEL R51, R44, R51, P1 ;  /* 0x000000332c337208 */ /* 0x000fe20000800000 */
[----:B------:R-:W-:Y:S01]  /*2540*/  FMUL R27, R12, 0.25 ;  /* 0x3e8000000c1b7820 */ /* 0x000fe20000400000 */
[----:B------:R-:W-:Y:S01]  /*2550*/  FSEL R16, R16, R15, P1 ;  /* 0x0000000f10107208 */ /* 0x000fe20000800000 */
[----:B------:R-:W-:Y:S01]  /*2560*/  FADD R26, R50, R15 ;  /* 0x0000000f321a7221 */ /* 0x000fe20000000000 */
[----:B------:R-:W-:Y:S01]  /*2570*/  FSETP.NEU.AND P1, PT, R19, RZ, PT ;  /* 0x000000ff1300720b */ /* 0x000fe20003f2d000 */
[----:B------:R-:W-:Y:S01]  /*2580*/  FFMA R25, R57, R25, R14 ;  /* 0x0000001939197223 */ /* 0x000fe2000000000e */
[----:B------:R-:W1:Y:S01]  /*2590*/  MUFU.RCP R28, R28 ;  /* 0x0000001c001c7308 */ /* 0x000e620000001000 */
[----:B------:R-:W-:Y:S01]  /*25a0*/  FFMA R14, R24, R67, R13 ;  /* 0x00000043180e7223 */ /* 0x000fe2000000000d */
[----:B------:R-:W-:Y:S01]  /*25b0*/  FSEL R53, R46, R53, P0 ;  /* 0x000000352e357208 */ /* 0x000fe20000000000 */
[----:B------:R-:W-:Y:S01]  /*25c0*/  FMUL R13, R50, 0.25 ;  /* 0x3e800000320d7820 */ /* 0x000fe20000400000 */
[----:B------:R-:W-:Y:S01]  /*25d0*/  FSETP.GEU.AND P0, PT, |R12|, 1.175494350822287508e-38, PT ;  /* 0x008000000c00780b */ /* 0x000fe20003f0e200 */
[----:B------:R-:W-:Y:S01]  /*25e0*/  FMUL R24, R24, R24 ;  /* 0x0000001818187220 */ /* 0x000fe20000400000 */
[----:B------:R-:W-:Y:S01]  /*25f0*/  FSEL R27, R27, R12, P2 ;  /* 0x0000000c1b1b7208 */ /* 0x000fe20001000000 */
[----:B------:R-:W-:Y:S01]  /*2600*/  FADD R23, R23, -R14 ;  /* 0x8000000e17177221 */ /* 0x000fe20000000000 */
[----:B------:R-:W-:Y:S01]  /*2610*/  FSEL R32, R32, RZ, P1 ;  /* 0x000000ff20207208 */ /* 0x000fe20000800000 */
[----:B------:R-:W-:Y:S01]  /*2620*/  FADD R40, R40, R25 ;  /* 0x0000001928287221 */ /* 0x000fe20000000000 */
[----:B------:R-:W-:Y:S01]  /*2630*/  FSETP.GEU.AND P2, PT, |R15|, 1.175494350822287508e-38, PT ;  /* 0x008000000f00780b */ /* 0x000fe20003f4e200 */
[----:B------:R-:W-:Y:S01]  /*2640*/  FMUL R24, R17, R24 ;  /* 0x0000001811187220 */ /* 0x000fe20000400000 */
[----:B------:R-:W-:Y:S01]  /*2650*/  FSETP.GT.AND P1, PT, |R26|, 8.50705917302346158658e+37, PT ;  /* 0x7e8000001a00780b */ /* 0x000fe20003f24200 */
[----:B0-----:R-:W-:Y:S01]  /*2660*/  FMUL R45, R45, R54 ;  /* 0x000000362d2d7220 */ /* 0x001fe20000400000 */
[----:B------:R-:W-:Y:S01]  /*2670*/  @!P4 FMUL R53, R53, 16777216 ;  /* 0x4b8000003535c820 */ /* 0x000fe20000400000 */
[----:B------:R-:W-:Y:S01]  /*2680*/  FSETP.NEU.AND P4, PT, R30, RZ, PT ;  /* 0x000000ff1e00720b */ /* 0x000fe20003f8d000 */
[----:B------:R-:W-:Y:S01]  /*2690*/  FFMA R24, R67, R24, R40 ;  /* 0x0000001843187223 */ /* 0x000fe20000000028 */
[----:B------:R-:W-:Y:S01]  /*26a0*/  FSEL R50, R13, R50, P1 ;  /* 0x000000320d327208 */ /* 0x000fe20000800000 */
[C---:B------:R-:W-:Y:S01]  /*26b0*/  FMUL R13, R23.reuse, R23 ;  /* 0x00000017170d7220 */ /* 0x040fe20000400000 */
[----:B------:R-:W-:Y:S01]  /*26c0*/  FFMA R23, R23, R32, R14 ;  /* 0x0000002017177223 */ /* 0x000fe2000000000e */
[----:B------:R-:W-:Y:S01]  /*26d0*/  FSEL R45, R45, RZ, P4 ;  /* 0x000000ff2d2d7208 */ /* 0x000fe20002000000 */
[----:B------:R-:W-:Y:S01]  /*26e0*/  @!P0 FMUL R27, R27, 16777216 ;  /* 0x4b8000001b1b8820 */ /* 0x000fe20000400000 */
[----:B------:R-:W-:Y:S01]  /*26f0*/  FADD R39, R39, R24 ;  /* 0x0000001827277221 */ /* 0x000fe20000000000 */
[--C-:B------:R-:W-:Y:S01]  /*2700*/  FADD R22, R22, -R23.reuse ;  /* 0x8000001716167221 */ /* 0x100fe20000000000 */
[----:B------:R-:W-:Y:S01]  /*2710*/  FMUL R13, R18, R13 ;  /* 0x0000000d120d7220 */ /* 0x000fe20000400000 */
[----:B------:R-:W-:Y:S01]  /*2720*/  @!P2 FMUL R16, R16, 16777216 ;  /* 0x4b8000001010a820 */ /* 0x000fe20000400000 */
[----:B-1----:R-:W-:Y:S01]  /*2730*/  FMUL R28, R28, R53 ;  /* 0x000000351c1c7220 */ /* 0x002fe20000400000 */
[----:B------:R-:W-:Y:S01]  /*2740*/  @!P2 FMUL R51, R51, 16777216 ;  /* 0x4b8000003333a820 */ /* 0x000fe20000400000 */
[----:B------:R-:W-:Y:S01]  /*2750*/  FMUL R14, R22, R22 ;  /* 0x00000016160e7220 */ /* 0x000fe20000400000 */
[----:B------:R-:W-:Y:S01]  /*2760*/  FSETP.NEU.AND P2, PT, R29, RZ, PT ;  /* 0x000000ff1d00720b */ /* 0x000fe20003f4d000 */
[----:B------:R-:W-:Y:S01]  /*2770*/  @!P0 FMUL R52, R52, 16777216 ;  /* 0x4b80000034348820 */ /* 0x000fe20000400000 */
[----:B------:R-:W-:Y:S01]  /*2780*/  FFMA R22, R22, R45, R23 ;  /* 0x0000002d16167223 */ /* 0x000fe20000000017 */
[----:B------:R-:W-:Y:S01]  /*2790*/  FFMA R13, R32, R13, R39 ;  /* 0x0000000d200d7223 */ /* 0x000fe20000000027 */
[----:B------:R-:W-:Y:S01]  /*27a0*/  FSETP.GEU.AND P0, PT, |R26|, 1.175494350822287508e-38, PT ;  /* 0x008000001a00780b */ /* 0x000fe20003f0e200 */
[----:B------:R-:W0:Y:S01]  /*27b0*/  MUFU.RCP R27, R27 ;  /* 0x0000001b001b7308 */ /* 0x000e220000001000 */
[----:B------:R-:W-:Y:S01]  /*27c0*/  FSEL R28, R28, RZ, P2 ;  /* 0x000000ff1c1c7208 */ /* 0x000fe20001000000 */
[--C-:B------:R-:W-:Y:S01]  /*27d0*/  FADD R21, R21, -R22.reuse ;  /* 0x8000001615157221 */ /* 0x100fe20000000000 */
[----:B------:R-:W-:Y:S01]  /*27e0*/  FMUL R17, R26, 0.25 ;  /* 0x3e8000001a117820 */ /* 0x000fe20000400000 */
[----:B------:R-:W-:Y:S01]  /*27f0*/  FADD R38, R38, R13 ;  /* 0x0000000d26267221 */ /* 0x000fe20000000000 */
[----:B------:R-:W-:Y:S01]  /*2800*/  FMUL R14, R19, R14 ;  /* 0x0000000e130e7220 */ /* 0x000fe20000400000 */
[C---:B------:R-:W-:Y:S01]  /*2810*/  FFMA R13, R21.reuse, R28, R22 ;  /* 0x0000001c150d7223 */ /* 0x040fe20000000016 */
[----:B------:R-:W-:Y:S01]  /*2820*/  FMUL R21, R21, R21 ;  /* 0x0000001515157220 */ /* 0x000fe20000400000 */
[----:B------:R-:W-:Y:S01]  /*2830*/  FSEL R17, R17, R26, P1 ;  /* 0x0000001a11117208 */ /* 0x000fe20000800000 */
[----:B------:R-:W-:Y:S01]  /*2840*/  FFMA R14, R45, R14, R38 ;  /* 0x0000000e2d0e7223 */ /* 0x000fe20000000026 */
[----:B------:R-:W1:Y:S01]  /*2850*/  MUFU.RCP R16, R16 ;  /* 0x0000001000107308 */ /* 0x000e620000001000 */
[----:B------:R-:W-:Y:S01]  /*2860*/  FADD R18, R49, R26 ;  /* 0x0000001a31127221 */ /* 0x000fe20000000000 */
[----:B------:R-:W-:Y:S01]  /*2870*/  FMUL R21, R30, R21 ;  /* 0x000000151e157220 */ /* 0x000fe20000400000 */
[----:B------:R-:W-:Y:S01]  /*2880*/  FADD R37, R37, R14 ;  /* 0x0000000e25257221 */ /* 0x000fe20000000000 */
[----:B------:R-:W-:Y:S01]  /*2890*/  @!P0 FMUL R17, R17, 16777216 ;  /* 0x4b80000011118820 */ /* 0x000fe20000400000 */
[C---:B------:R-:W-:Y:S01]  /*28a0*/  FMUL R19, R18.reuse, 0.25 ;  /* 0x3e80000012137820 */ /* 0x040fe20000400000 */
[----:B------:R-:W-:Y:S01]  /*28b0*/  FSETP.GEU.AND P4, PT, |R18|, 1.175494350822287508e-38, PT ;  /* 0x008000001200780b */ /* 0x000fe20003f8e200 */
[----:B------:R-:W-:Y:S01]  /*28c0*/  FFMA R21, R28, R21, R37 ;  /* 0x000000151c157223 */ /* 0x000fe20000000025 */
[----:B0-----:R-:W-:Y:S01]  /*28d0*/  FMUL R27, R27, R52 ;  /* 0x000000341b1b7220 */ /* 0x001fe20000400000 */
[----:B------:R-:W-:Y:S01]  /*28e0*/  FSETP.NEU.AND P2, PT, R12, RZ, PT ;  /* 0x000000ff0c00720b */ /* 0x000fe20003f4d000 */
[----:B------:R-:W0:Y:S01]  /*28f0*/  MUFU.RCP R17, R17 ;  /* 0x0000001100117308 */ /* 0x000e220000001000 */
[----:B------:R-:W-:Y:S01]  /*2900*/  FSETP.GT.AND P1, PT, |R18|, 8.50705917302346158658e+37, PT ;  /* 0x7e8000001200780b */ /* 0x000fe20003f24200 */
[----:B------:R-:W-:Y:S01]  /*2910*/  FADD R36, R36, R21 ;  /* 0x0000001524247221 */ /* 0x000fe20000000000 */
[----:B------:R-:W-:Y:S01]  /*2920*/  FSEL R27, R27, RZ, P2 ;  /* 0x000000ff1b1b7208 */ /* 0x000fe20001000000 */
[----:B------:R-:W2:Y:S01]  /*2930*/  SHFL.BFLY PT, R21, R18, 0x10, 0x1f ;  /* 0x0e001f0012157f89 */ /* 0x000ea200000e0000 */
[----:B------:R-:W-:Y:S01]  /*2940*/  FSEL R19, R19, R18, P1 ;  /* 0x0000001213137208 */ /* 0x000fe20000800000 */
[--C-:B------:R-:W-:Y:S01]  /*2950*/  FADD R20, R20, -R13.reuse ;  /* 0x8000000d14147221 */ /* 0x100fe20000000000 */
[----:B-1----:R-:W-:Y:S01]  /*2960*/  FMUL R16, R16, R51 ;  /* 0x0000003310107220 */ /* 0x002fe20000400000 */
[----:B------:R-:W-:Y:S01]  /*2970*/  FSETP.NEU.AND P2, PT, R15, RZ, PT ;  /* 0x000000ff0f00720b */ /* 0x000fe20003f4d000 */
[----:B------:R-:W-:Y:S01]  /*2980*/  @!P0 FMUL R50, R50, 16777216 ;  /* 0x4b80000032328820 */ /* 0x000fe20000400000 */
[C---:B------:R-:W-:Y:S01]  /*2990*/  FFMA R14, R20.reuse, R27, R13 ;  /* 0x0000001b140e7223 */ /* 0x040fe2000000000d */
[----:B------:R-:W-:Y:S01]  /*29a0*/  @!P4 FMUL R19, R19, 16777216 ;  /* 0x4b8000001313c820 */ /* 0x000fe20000400000 */
[----:B------:R-:W-:Y:S01]  /*29b0*/  FMUL R20, R20, R20 ;  /* 0x0000001414147220 */ /* 0x000fe20000400000 */
[----:B------:R-:W-:Y:S01]  /*29c0*/  FSEL R16, R16, RZ, P2 ;  /* 0x000000ff10107208 */ /* 0x000fe20001000000 */
[--C-:B------:R-:W-:Y:S01]  /*29d0*/  FADD R13, R11, -R14.reuse ;  /* 0x8000000e0b0d7221 */ /* 0x100fe20000000000 */
[----:B------:R-:W-:Y:S01]  /*29e0*/  FMUL R22, R49, 0.25 ;  /* 0x3e80000031167820 */ /* 0x000fe20000400000 */
[----:B------:R-:W-:Y:S01]  /*29f0*/  FMUL R20, R29, R20 ;  /* 0x000000141d147220 */ /* 0x000fe20000400000 */
[----:B------:R-:W1:Y:S01]  /*2a00*/  MUFU.RCP R19, R19 ;  /* 0x0000001300137308 */ /* 0x000e620000001000 */
[----:B0-----:R-:W-:Y:S01]  /*2a10*/  FMUL R50, R17, R50 ;  /* 0x0000003211327220 */ /* 0x001fe20000400000 */
[----:B------:R-:W-:Y:S01]  /*2a20*/  FFMA R17, R13, R16, R14 ;  /* 0x000000100d117223 */ /* 0x000fe2000000000e */
[----:B------:R-:W-:Y:S01]  /*2a30*/  FFMA R20, R27, R20, R36 ;  /* 0x000000141b147223 */ /* 0x000fe20000000024 */
[----:B------:R-:W-:Y:S01]  /*2a40*/  FMUL R13, R13, R13 ;  /* 0x0000000d0d0d7220 */ /* 0x000fe20000400000 */
[----:B------:R-:W-:Y:S01]  /*2a50*/  FSEL R22, R22, R49, P1 ;  /* 0x0000003116167208 */ /* 0x000fe20000800000 */
[----:B------:R-:W-:Y:S01]  /*2a60*/  IMAD.MOV.U32 R84, RZ, RZ, -0x800000 ;  /* 0xff800000ff547424 */ /* 0x000fe200078e00ff */
[----:B------:R-:W-:Y:S01]  /*2a70*/  FADD R35, R35, R20 ;  /* 0x0000001423237221 */ /* 0x000fe20000000000 */
[----:B------:R-:W-:Y:S01]  /*2a80*/  FMUL R13, R12, R13 ;  /* 0x0000000d0c0d7220 */ /* 0x000fe20000400000 */
[----:B------:R-:W-:Y:S01]  /*2a90*/  FSETP.NEU.AND P0, PT, R26, RZ, PT ;  /* 0x000000ff1a00720b */ /* 0x000fe20003f0d000 */
[----:B------:R-:W-:Y:S01]  /*2aa0*/  @!P4 FMUL R22, R22, 16777216 ;  /* 0x4b8000001616c820 */ /* 0x000fe20000400000 */
[----:B------:R-:W-:Y:S01]  /*2ab0*/  FADD R12, R10, -R17 ;  /* 0x800000110a0c7221 */ /* 0x000fe20000000000 */
[----:B------:R-:W-:Y:S01]  /*2ac0*/  FFMA R13, R16, R13, R35 ;  /* 0x0000000d100d7223 */ /* 0x000fe20000000023 */
[----:B--2---:R-:W-:Y:S01]  /*2ad0*/  FADD R16, R18, R21 ;  /* 0x0000001512107221 */ /* 0x004fe20000000000 */
[----:B------:R-:W-:Y:S01]  /*2ae0*/  FSEL R50, R50, RZ, P0 ;  /* 0x000000ff32327208 */ /* 0x000fe20000000000 */
[----:B------:R-:W-:Y:S01]  /*2af0*/  FMUL R14, R12, R12 ;  /* 0x0000000c0c0e7220 */ /* 0x000fe20000400000 */
[----:B-1----:R-:W-:Y:S01]  /*2b00*/  FMUL R19, R19, R22 ;  /* 0x0000001613137220 */ /* 0x002fe20000400000 */
[----:B------:R-:W-:Y:S01]  /*2b10*/  FSETP.NEU.AND P1, PT, R18, RZ, PT ;  /* 0x000000ff1200720b */ /* 0x000fe20003f2d000 */
[----:B------:R-:W0:Y:S01]  /*2b20*/  SHFL.BFLY PT, R23, R16, 0x8, 0x1f ;  /* 0x0d001f0010177f89 */ /* 0x000e2200000e0000 */
[----:B------:R-:W-:Y:S01]  /*2b30*/  FSETP.GEU.AND P2, PT, |R16|, 1.175494350822287508e-38, PT ;  /* 0x008000001000780b */ /* 0x000fe20003f4e200 */
[----:B------:R-:W-:Y:S01]  /*2b40*/  FFMA R12, R12, R50, R17 ;  /* 0x000000320c0c7223 */ /* 0x000fe20000000011 */
[C---:B------:R-:W-:Y:S01]  /*2b50*/  FMUL R17, R16.reuse, 0.25 ;  /* 0x3e80000010117820 */ /* 0x040fe20000400000 */
[----:B------:R-:W-:Y:S01]  /*2b60*/  FSETP.GT.AND P0, PT, |R16|, 8.50705917302346158658e+37, PT ;  /* 0x7e8000001000780b */ /* 0x000fe20003f04200 */
[----:B------:R-:W-:Y:S01]  /*2b70*/  FADD R13, R34, R13 ;  /* 0x0000000d220d7221 */ /* 0x000fe20000000000 */
[----:B------:R-:W-:Y:S01]  /*2b80*/  FMUL R14, R15, R14 ;  /* 0x0000000e0f0e7220 */ /* 0x000fe20000400000 */
[----:B------:R-:W-:Y:S01]  /*2b90*/  FSEL R19, R19, RZ, P1 ;  /* 0x000000ff13137208 */ /* 0x000fe20000800000 */
[--C-:B------:R-:W-:Y:S01]  /*2ba0*/  FADD R15, R9, -R12.reuse ;  /* 0x8000000c090f7221 */ /* 0x100fe20000000000 */
[----:B------:R-:W-:Y:S01]  /*2bb0*/  FSEL R17, R17, R16, P0 ;  /* 0x0000001011117208 */ /* 0x000fe20000000000 */
[----:B------:R-:W-:Y:S01]  /*2bc0*/  FFMA R14, R50, R14, R13 ;  /* 0x0000000e320e7223 */ /* 0x000fe2000000000d */
[----:B------:R-:W-:Y:S01]  /*2bd0*/  FSETP.NEU.AND P1, PT, R16, RZ, PT ;  /* 0x000000ff1000720b */ /* 0x000fe20003f2d000 */
[C---:B------:R-:W-:Y:S01]  /*2be0*/  FMUL R13, R15.reuse, R15 ;  /* 0x0000000f0f0d7220 */ /* 0x040fe20000400000 */
[----:B------:R-:W-:Y:S01]  /*2bf0*/  FFMA R12, R15, R19, R12 ;  /* 0x000000130f0c7223 */ /* 0x000fe2000000000c */
[----:B------:R-:W-:Y:S01]  /*2c00*/  @!P2 FMUL R17, R17, 16777216 ;  /* 0x4b8000001111a820 */ /* 0x000fe20000400000 */
[----:B------:R-:W-:Y:S01]  /*2c10*/  FADD R14, R33, R14 ;  /* 0x0000000e210e7221 */ /* 0x000fe20000000000 */
[----:B------:R-:W-:Y:S01]  /*2c20*/  FMUL R13, R26, R13 ;  /* 0x0000000d1a0d7220 */ /* 0x000fe20000400000 */
[----:B------:R-:W-:Y:S01]  /*2c30*/  @P0 FMUL R21, R21, 0.25 ;  /* 0x3e80000015150820 */ /* 0x000fe20000400000 */
[----:B------:R-:W1:Y:S01]  /*2c40*/  SHFL.BFLY PT, R15, R12, 0x10, 0x1f ;  /* 0x0e001f000c0f7f89 */ /* 0x000e6200000e0000 */
[----:B------:R-:W2:Y:S01]  /*2c50*/  MUFU.RCP R20, R17 ;  /* 0x0000001100147308 */ /* 0x000ea20000001000 */
[----:B------:R-:W-:Y:S01]  /*2c60*/  FFMA R13, R19, R13, R14 ;  /* 0x0000000d130d7223 */ /* 0x000fe2000000000e */
[----:B------:R-:W-:Y:S01]  /*2c70*/  @!P2 FMUL R21, R21, 16777216 ;  /* 0x4b8000001515a820 */ /* 0x000fe20000400000 */
[----:B------:R-:W-:Y:S01]  /*2c80*/  IMAD.MOV.U32 R71, RZ, RZ, -0x800000 ;  /* 0xff800000ff477424 */ /* 0x000fe200078e00ff */
[----:B0-----:R-:W-:-:S02]  /*2c90*/  FADD R19, R16, R23 ;  /* 0x0000001710137221 */ /* 0x001fc40000000000 */
[----:B------:R-:W0:Y:S01]  /*2ca0*/  SHFL.BFLY PT, R14, R13, 0x10, 0x1f ;  /* 0x0e001f000d0e7f89 */ /* 0x000e2200000e0000 */
[----:B------:R-:W-:Y:S01]  /*2cb0*/  IMAD.MOV.U32 R74, RZ, RZ, -0x800000 ;  /* 0xff800000ff4a7424 */ /* 0x000fe200078e00ff */
[C---:B------:R-:W-:Y:S01]  /*2cc0*/  FMUL R22, R19.reuse, 0.25 ;  /* 0x3e80000013167820 */ /* 0x040fe20000400000 */
[C---:B------:R-:W-:Y:S01]  /*2cd0*/  FSETP.GEU.AND P2, PT, |R19|.reuse, 1.175494350822287508e-38, PT ;  /* 0x008000001300780b */ /* 0x040fe20003f4e200 */
[----:B------:R-:W3:Y:S01]  /*2ce0*/  SHFL.BFLY PT, R24, R19, 0x4, 0x1f ;  /* 0x0c801f0013187f89 */ /* 0x000ee200000e0000 */
[----:B------:R-:W-:Y:S01]  /*2cf0*/  FSETP.GT.AND P0, PT, |R19|, 8.50705917302346158658e+37, PT ;  /* 0x7e8000001300780b */ /* 0x000fe20003f04200 */
[----:B------:R-:W-:Y:S02]  /*2d00*/  IMAD.MOV.U32 R76, RZ, RZ, -0x800000 ;  /* 0xff800000ff4c7424 */ /* 0x000fe400078e00ff */
[----:B------:R-:W-:Y:S01]  /*2d10*/  IMAD.MOV.U32 R69, RZ, RZ, -0x800000 ;  /* 0xff800000ff457424 */ /* 0x000fe200078e00ff */
[----:B--2---:R-:W-:Y:S01]  /*2d20*/  FMUL R20, R20, R21 ;  /* 0x0000001514147220 */ /* 0x004fe20000400000 */
[----:B------:R-:W-:Y:S01]  /*2d30*/  FSEL R22, R22, R19, P0 ;  /* 0x0000001316167208 */ /* 0x000fe20000000000 */
[----:B------:R-:W-:-:S02]  /*2d40*/  IMAD.MOV.U32 R68, RZ, RZ, -0x800000 ;  /* 0xff800000ff447424 */ /* 0x000fc400078e00ff */
[----:B------:R-:W-:Y:S01]  /*2d50*/  IMAD.MOV.U32 R70, RZ, RZ, 0x7f800000 ;  /* 0x7f800000ff467424 */ /* 0x000fe200078e00ff */
[----:B------:R-:W-:Y:S01]  /*2d60*/  FSEL R20, R20, RZ, P1 ;  /* 0x000000ff14147208 */ /* 0x000fe20000800000 */
[----:B------:R-:W-:Y:S01]  /*2d70*/  IMAD.MOV.U32 R87, RZ, RZ, 0x7f800000 ;  /* 0x7f800000ff577424 */ /* 0x000fe200078e00ff */
[----:B-1----:R-:W-:Y:S01]  /*2d80*/  FADD R15, -R12, R15 ;  /* 0x0000000f0c0f7221 */ /* 0x002fe20000000100 */
[----:B------:R-:W-:Y:S01]  /*2d90*/  @!P2 FMUL R22, R22, 16777216 ;  /* 0x4b8000001616a820 */ /* 0x000fe20000400000 */
[----:B------:R-:W-:Y:S01]  /*2da0*/  @P0 FMUL R23, R23, 0.25 ;  /* 0x3e80000017170820 */ /* 0x000fe20000400000 */
[----:B------:R-:W-:Y:S01]  /*2db0*/  FSETP.NEU.AND P1, PT, R19, RZ, PT ;  /* 0x000000ff1300720b */ /* 0x000fe20003f2d000 */
[C---:B------:R-:W-:Y:S01]  /*2dc0*/  FMUL R17, R15.reuse, R15 ;  /* 0x0000000f0f117220 */ /* 0x040fe20000400000 */
[----:B------:R-:W-:Y:S01]  /*2dd0*/  FFMA R12, R15, R20, R12 ;  /* 0x000000140f0c7223 */ /* 0x000fe2000000000c */
[----:B------:R-:W-:Y:S01]  /*2de0*/  @!P2 FMUL R23, R23, 16777216 ;  /* 0x4b8000001717a820 */ /* 0x000fe20000400000 */
[----:B0-----:R-:W-:Y:S01]  /*2df0*/  FADD R13, R13, R14 ;  /* 0x0000000e0d0d7221 */ /* 0x001fe20000000000 */
[----:B------:R-:W-:Y:S01]  /*2e00*/  FMUL R17, R18, R17 ;  /* 0x0000001112117220 */ /* 0x000fe20000400000 */
[----:B------:R-:W0:Y:S01]  /*2e10*/  MUFU.RCP R22, R22 ;  /* 0x0000001600167308 */ /* 0x000e220000001000 */
[----:B------:R-:W1:Y:S01]  /*2e20*/  SHFL.BFLY PT, R15, R12, 0x8, 0x1f ;  /* 0x0d001f000c0f7f89 */ /* 0x000e6200000e0000 */
[----:B------:R-:W-:Y:S01]  /*2e30*/  IMAD.MOV.U32 R72, RZ, RZ, 0x7f800000 ;  /* 0x7f800000ff487424 */ /* 0x000fe200078e00ff */
[----:B------:R-:W-:Y:S01]  /*2e40*/  FFMA R13, R20, R17, R13 ;  /* 0x00000011140d7223 */ /* 0x000fe2000000000d */
[----:B---3--:R-:W-:Y:S01]  /*2e50*/  FADD R18, R19, R24 ;  /* 0x0000001813127221 */ /* 0x008fe20000000000 */
[----:B------:R-:W-:-:S02]  /*2e60*/  IMAD.MOV.U32 R92, RZ, RZ, 0x7f800000 ;  /* 0x7f800000ff5c7424 */ /* 0x000fc400078e00ff */
[----:B------:R-:W-:Y:S01]  /*2e70*/  IMAD.MOV.U32 R85, RZ, RZ, 0x7f800000 ;  /* 0x7f800000ff557424 */ /* 0x000fe200078e00ff */
[----:B------:R-:W2:Y:S01]  /*2e80*/  SHFL.BFLY PT, R14, R13, 0x8, 0x1f ;  /* 0x0d001f000d0e7f89 */ /* 0x000ea200000e0000 */
[C---:B------:R-:W-:Y:S01]  /*2e90*/  FSETP.GEU.AND P2, PT, |R18|.reuse, 1.175494350822287508e-38, PT ;  /* 0x008000001200780b */ /* 0x040fe20003f4e200 */
[C---:B------:R-:W-:Y:S01]  /*2ea0*/  FMUL R17, R18.reuse, 0.25 ;  /* 0x3e80000012117820 */ /* 0x040fe20000400000 */
[----:B------:R-:W-:Y:S01]  /*2eb0*/  FSETP.GT.AND P0, PT, |R18|, 8.50705917302346158658e+37, PT ;  /* 0x7e8000001200780b */ /* 0x000fe20003f04200 */
[----:B------:R-:W3:Y:S01]  /*2ec0*/  SHFL.BFLY PT, R21, R18, 0x2, 0x1f ;  /* 0x0c401f0012157f89 */ /* 0x000ee200000e0000 */
[----:B------:R-:W-:Y:S02]  /*2ed0*/  IMAD.MOV.U32 R75, RZ, RZ, 0x7f800000 ;  /* 0x7f800000ff4b7424 */ /* 0x000fe400078e00ff */
[----:B------:R-:W-:Y:S01]  /*2ee0*/  FSEL R20, R17, R18, P0 ;  /* 0x0000001211147208 */ /* 0x000fe20000000000 */
[----:B0-----:R-:W-:Y:S01]  /*2ef0*/  FMUL R23, R22, R23 ;  /* 0x0000001716177220 */ /* 0x001fe20000400000 */
[----:B------:R-:W-:-:S02]  /*2f00*/  IMAD.MOV.U32 R90, RZ, RZ, 0x7f800000 ;  /* 0x7f800000ff5a7424 */ /* 0x000fc400078e00ff */
[----:B------:R-:W-:Y:S02]  /*2f10*/  IMAD.MOV.U32 R88, RZ, RZ, 0x7f800000 ;  /* 0x7f800000ff587424 */ /* 0x000fe400078e00ff */
[----:B------:R-:W-:Y:S01]  /*2f20*/  FSEL R23, R23, RZ, P1 ;  /* 0x000000ff17177208 */ /* 0x000fe20000800000 */
[----:B------:R-:W-:Y:S01]  /*2f30*/  @!P2 FMUL R20, R20, 16777216 ;  /* 0x4b8000001414a820 */ /* 0x000fe20000400000 */
[----:B------:R-:W-:Y:S01]  /*2f40*/  FSETP.NEU.AND P1, PT, R18, RZ, PT ;  /* 0x000000ff1200720b */ /* 0x000fe20003f2d000 */
[----:B------:R-:W-:Y:S01]  /*2f50*/  @P0 FMUL R24, R24, 0.25 ;  /* 0x3e80000018180820 */ /* 0x000fe20000400000 */
[----:B-1----:R-:W-:Y:S01]  /*2f60*/  FADD R15, -R12, R15 ;  /* 0x0000000f0c0f7221 */ /* 0x002fe20000000100 */
[----:B------:R-:W-:Y:S02]  /*2f70*/  IMAD.MOV.U32 R89, RZ, RZ, 0x7f800000 ;  /* 0x7f800000ff597424 */ /* 0x000fe400078e00ff */
[----:B------:R-:W-:Y:S01]  /*2f80*/  @!P2 FMUL R24, R24, 16777216 ;  /* 0x4b8000001818a820 */ /* 0x000fe20000400000 */
[C---:B------:R-:W-:Y:S01]  /*2f90*/  FMUL R17, R15.reuse, R15 ;  /* 0x0000000f0f117220 */ /* 0x040fe20000400000 */
[----:B------:R-:W-:Y:S01]  /*2fa0*/  FFMA R12, R15, R23, R12 ;  /* 0x000000170f0c7223 */ /* 0x000fe2000000000c */
[----:B------:R-:W-:Y:S01]  /*2fb0*/  IMAD.MOV.U32 R81, RZ, RZ, 0x7f800000 ;  /* 0x7f800000ff517424 */ /* 0x000fe200078e00ff */
[----:B--2---:R-:W-:Y:S01]  /*2fc0*/  FADD R14, R13, R14 ;  /* 0x0000000e0d0e7221 */ /* 0x004fe20000000000 */
[----:B------:R-:W-:Y:S01]  /*2fd0*/  FMUL R17, R16, R17 ;  /* 0x0000001110117220 */ /* 0x000fe20000400000 */
[----:B------:R-:W-:Y:S01]  /*2fe0*/  IMAD.MOV.U32 R91, RZ, RZ, 0x7f800000 ;  /* 0x7f800000ff5b7424 */ /* 0x000fe200078e00ff */
[----:B------:R-:W0:Y:S01]  /*2ff0*/  SHFL.BFLY PT, R13, R12, 0x4, 0x1f ;  /* 0x0c801f000c0d7f89 */ /* 0x000e2200000e0000 */
[----:B---3--:R-:W-:Y:S01]  /*3000*/  FADD R22, R18, R21 ;  /* 0x0000001512167221 */ /* 0x008fe20000000000 */
[----:B------:R-:W-:-:S02]  /*3010*/  FFMA R14, R23, R17, R14 ;  /* 0x00000011170e7223 */ /* 0x000fc4000000000e */
[----:B------:R-:W1:Y:S01]  /*3020*/  MUFU.RCP R17, R20 ;  /* 0x0000001400117308 */ /* 0x000e620000001000 */
[C---:B------:R-:W-:Y:S01]  /*3030*/  FMUL R23, R22.reuse, 0.25 ;  /* 0x3e80000016177820 */ /* 0x040fe20000400000 */
[C---:B------:R-:W-:Y:S01]  /*3040*/  FSETP.GEU.AND P2, PT, |R22|.reuse, 1.175494350822287508e-38, PT ;  /* 0x008000001600780b */ /* 0x040fe20003f4e200 */
[----:B------:R-:W2:Y:S01]  /*3050*/  SHFL.BFLY PT, R15, R14, 0x4, 0x1f ;  /* 0x0c801f000e0f7f89 */ /* 0x000ea200000e0000 */
[----:B------:R-:W-:-:S03]  /*3060*/  FSETP.GT.AND P0, PT, |R22|, 8.50705917302346158658e+37, PT ;  /* 0x7e8000001600780b */ /* 0x000fc60003f04200 */
[----:B------:R-:W3:Y:S01]  /*3070*/  SHFL.BFLY PT, R25, R22, 0x1, 0x1f ;  /* 0x0c201f0016197f89 */ /* 0x000ee200000e0000 */
[----:B------:R-:W-:-:S07]  /*3080*/  FSEL R23, R23, R22, P0 ;  /* 0x0000001617177208 */ /* 0x000fce0000000000 */
[----:B------:R-:W-:Y:S01]  /*3090*/  @!P2 FMUL R23, R23, 16777216 ;  /* 0x4b8000001717a820 */ /* 0x000fe20000400000 */
[----:B-1----:R-:W-:Y:S01]  /*30a0*/  FMUL R17, R17, R24 ;  /* 0x0000001811117220 */ /* 0x002fe20000400000 */
[----:B------:R-:W-:Y:S01]  /*30b0*/  @P0 FMUL R21, R21, 0.25 ;  /* 0x3e80000015150820 */ /* 0x000fe20000400000 */
[----:B------:R-:W-:Y:S01]  /*30c0*/  FSETP.NEU.AND P0, PT, R22, RZ, PT ;  /* 0x000000ff1600720b */ /* 0x000fe20003f0d000 */
[----:B0-----:R-:W-:Y:S02]  /*30d0*/  FADD R13, -R12, R13 ;  /* 0x0000000d0c0d7221 */ /* 0x001fe40000000100 */
[----:B------:R-:W-:Y:S01]  /*30e0*/  FSEL R17, R17, RZ, P1 ;  /* 0x000000ff11117208 */ /* 0x000fe20000800000 */
[----:B------:R-:W-:Y:S01]  /*30f0*/  @!P2 FMUL R21, R21, 16777216 ;  /* 0x4b8000001515a820 */ /* 0x000fe20000400000 */
[----:B------:R-:W-:Y:S01]  /*3100*/  ISETP.GE.AND P2, PT, R0, 0x8, PT ;  /* 0x000000080000780c */ /* 0x000fe20003f46270 */
[C---:B------:R-:W-:Y:S02]  /*3110*/  FMUL R16, R13.reuse, R13 ;  /* 0x0000000d0d107220 */ /* 0x040fe40000400000 */
[----:B------:R-:W-:Y:S01]  /*3120*/  FFMA R12, R13, R17, R12 ;  /* 0x000000110d0c7223 */ /* 0x000fe2000000000c */
[----:B--2---:R-:W-:Y:S01]  /*3130*/  FADD R14, R14, R15 ;  /* 0x0000000f0e0e7221 */ /* 0x004fe20000000000 */
[----:B------:R-:W-:-:S03]  /*3140*/  FMUL R16, R19, R16 ;  /* 0x0000001013107220 */ /* 0x000fc60000400000 */
[----:B------:R-:W0:Y:S01]  /*3150*/  SHFL.BFLY PT, R13, R12, 0x2, 0x1f ;  /* 0x0c401f000c0d7f89 */ /* 0x000e2200000e0000 */
[----:B------:R-:W-:Y:S01]  /*3160*/  FFMA R14, R17, R16, R14 ;  /* 0x00000010110e7223 */ /* 0x000fe2000000000e */
[----:B---3--:R-:W-:Y:S01]  /*3170*/  FADD R20, R22, R25 ;  /* 0x0000001916147221 */ /* 0x008fe20000000000 */
[----:B------:R1:W2:Y:S03]  /*3180*/  MUFU.RCP R16, R23 ;  /* 0x0000001700107308 */ /* 0x0002a60000001000 */
[----:B------:R-:W3:Y:S01]  /*3190*/  SHFL.BFLY PT, R15, R14, 0x2, 0x1f ;  /* 0x0c401f000e0f7f89 */ /* 0x000ee200000e0000 */
[C---:B------:R-:W-:Y:S01]  /*31a0*/  FSETP.GEU.AND P1, PT, |R20|.reuse, 1.175494350822287508e-38, PT ;  /* 0x008000001400780b */ /* 0x040fe20003f2e200 */
[----:B------:R-:W-:Y:S01]  /*31b0*/  FMUL R19, R20, 0.25 ;  /* 0x3e80000014137820 */ /* 0x000fe20000400000 */
[----:B-1----:R-:W-:Y:S01]  /*31c0*/  IMAD.MOV.U32 R23, RZ, RZ, 0x7f800000 ;  /* 0x7f800000ff177424 */ /* 0x002fe200078e00ff */
[----:B--2---:R-:W-:Y:S01]  /*31d0*/  FMUL R16, R16, R21 ;  /* 0x0000001510107220 */ /* 0x004fe20000400000 */
[----:B------:R-:W-:-:S04]  /*31e0*/  SHF.R.U32.HI R21, RZ, 0x5, R6 ;  /* 0x00000005ff157819 */ /* 0x000fc80000011606 */
[----:B------:R-:W-:Y:S01]  /*31f0*/  FSEL R16, R16, RZ, P0 ;  /* 0x000000ff10107208 */ /* 0x000fe20000000000 */
[----:B0-----:R-:W-:Y:S01]  /*3200*/  FADD R13, -R12, R13 ;  /* 0x0000000d0c0d7221 */ /* 0x001fe20000000100 */
[----:B------:R-:W-:-:S03]  /*3210*/  FSETP.GT.AND P0, PT, |R20|, 8.50705917302346158658e+37, PT ;  /* 0x7e8000001400780b */ /* 0x000fc60003f04200 */
[C---:B------:R-:W-:Y:S01]  /*3220*/  FMUL R17, R13.reuse, R13 ;  /* 0x0000000d0d117220 */ /* 0x040fe20000400000 */
[----:B------:R-:W-:Y:S01]  /*3230*/  FFMA R12, R13, R16, R12 ;  /* 0x000000100d0c7223 */ /* 0x000fe2000000000c */
[----:B---3--:R-:W-:Y:S01]  /*3240*/  FADD R15, R14, R15 ;  /* 0x0000000f0e0f7221 */ /* 0x008fe20000000000 */
[----:B------:R-:W-:Y:S01]  /*3250*/  FSEL R19, R19, R20, P0 ;  /* 0x0000001413137208 */ /* 0x000fe20000000000 */
[----:B------:R-:W-:Y:S01]  /*3260*/  FMUL R17, R18, R17 ;  /* 0x0000001112117220 */ /* 0x000fe20000400000 */
[----:B------:R-:W-:Y:S01]  /*3270*/  SHF.R.U32.HI R18, RZ, 0x5, R0 ;  /* 0x00000005ff127819 */ /* 0x000fe20000011600 */
[----:B------:R-:W0:Y:S02]  /*3280*/  SHFL.BFLY PT, R13, R12, 0x1, 0x1f ;  /* 0x0c201f000c0d7f89 */ /* 0x000e2400000e0000 */
[----:B------:R-:W-:Y:S01]  /*3290*/  FFMA R15, R16, R17, R15 ;  /* 0x00000011100f7223 */ /* 0x000fe2000000000f */
[----:B------:R-:W-:Y:S01]  /*32a0*/  @!P1 FMUL R19, R19, 16777216 ;  /* 0x4b80000013139820 */ /* 0x000fe20000400000 */
[----:B------:R-:W-:Y:S01]  /*32b0*/  @P0 FMUL R25, R25, 0.25 ;  /* 0x3e80000019190820 */ /* 0x000fe20000400000 */
[----:B------:R-:W-:-:S02]  /*32c0*/  FSETP.NEU.AND P0, PT, R20, RZ, PT ;  /* 0x000000ff1400720b */ /* 0x000fc40003f0d000 */
[----:B------:R-:W1:Y:S01]  /*32d0*/  SHFL.BFLY PT, R14, R15, 0x1, 0x1f ;  /* 0x0c201f000f0e7f89 */ /* 0x000e6200000e0000 */
[----:B------:R-:W2:Y:S01]  /*32e0*/  MUFU.RCP R16, R19 ;  /* 0x0000001300107308 */ /* 0x000ea20000001000 */
[----:B------:R-:W-:Y:S01]  /*32f0*/  @!P1 FMUL R25, R25, 16777216 ;  /* 0x4b80000019199820 */ /* 0x000fe20000400000 */
[----:B------:R-:W-:Y:S02]  /*3300*/  LOP3.LUT P1, RZ, R0, 0x1f, RZ, 0xc0, !PT ;  /* 0x0000001f00ff7812 */ /* 0x000fe4000782c0ff */
[----:B------:R-:W-:-:S04]  /*3310*/  SGXT.U32 R18, R18, 0x2 ;  /* 0x000000021212781a */ /* 0x000fc80000000000 */
[----:B------:R-:W-:Y:S01]  /*3320*/  LOP3.LUT R18, R21, R18, RZ, 0xfc, !PT ;  /* 0x0000001215127212 */ /* 0x000fe200078efcff */
[----:B------:R-:W-:-:S06]  /*3330*/  IMAD.MOV.U32 R21, RZ, RZ, -0x800000 ;  /* 0xff800000ff157424 */ /* 0x000fcc00078e00ff */
[----:B------:R-:W-:Y:S01]  /*3340*/  @!P1 STS [R18.X4+0x40], R20 ;  /* 0x0000401412009388 */ /* 0x000fe20000004800 */
[----:B0-----:R-:W-:Y:S01]  /*3350*/  FADD R13, -R12, R13 ;  /* 0x0000000d0c0d7221 */ /* 0x001fe20000000100 */
[----:B--2---:R-:W-:Y:S01]  /*3360*/  FMUL R16, R16, R25 ;  /* 0x0000001910107220 */ /* 0x004fe20000400000 */
[----:B------:R-:W-:Y:S02]  /*3370*/  IMAD.MOV.U32 R25, RZ, RZ, 0x1800 ;  /* 0x00001800ff197424 */ /* 0x000fe400078e00ff */
[----:B------:R-:W-:Y:S02]  /*3380*/  FMUL R17, R13, R13 ;  /* 0x0000000d0d117220 */ /* 0x000fe40000400000 */
[----:B------:R-:W-:Y:S01]  /*3390*/  FSEL R16, R16, RZ, P0 ;  /* 0x000000ff10107208 */ /* 0x000fe20000000000 */
[----:B-1----:R-:W-:Y:S01]  /*33a0*/  FADD R15, R15, R14 ;  /* 0x0000000e0f0f7221 */ /* 0x002fe20000000000 */
[----:B------:R-:W-:Y:S01]  /*33b0*/  FMUL R17, R22, R17 ;  /* 0x0000001116117220 */ /* 0x000fe20000400000 */
[----:B------:R-:W-:-:S02]  /*33c0*/  IMAD.MOV.U32 R22, RZ, RZ, -0x800000 ;  /* 0xff800000ff167424 */ /* 0x000fc400078e00ff */
[----:B------:R-:W-:Y:S01]  /*33d0*/  FFMA R13, R13, R16, R12 ;  /* 0x000000100d0d7223 */ /* 0x000fe2000000000c */
[----:B------:R-:W-:Y:S01]  /*33e0*/  FFMA R17, R16, R17, R15 ;  /* 0x0000001110117223 */ /* 0x000fe2000000000f */
[----:B------:R-:W-:-:S03]  /*33f0*/  IMAD R78, R2, R25, 0xc00 ;  /* 0x00000c00024e7424 */ /* 0x000fc600078e0219 */
[----:B------:R-:W-:Y:S04]  /*3400*/  @!P1 STS [R18.X4], R13 ;  /* 0x0000000d12009388 */ /* 0x000fe80000004800 */
[----:B------:R-:W-:Y:S04]  /*3410*/  @!P1 STS [R18.X4+0x20], R17 ;  /* 0x0000201112009388 */ /* 0x000fe80000004800 */
[----:B------:R-:W-:Y:S06]  /*3420*/  BAR.SYNC.DEFER_BLOCKING 0x0 ;  /* 0x0000000000007b1d */ /* 0x000fec0000010000 */
[----:B------:R-:W0:Y:S04]  /*3430*/  @!P2 LDS R11, [R0.X4+0x40] ;  /* 0x00004000000ba984 */ /* 0x000e280000004800 */
[----:B------:R-:W1:Y:S04]  /*3440*/  @!P2 LDS R10, [R0.X4] ;  /* 0x00000000000aa984 */ /* 0x000e680000004800 */
[----:B------:R-:W-:Y:S04]  /*3450*/  @!P2 LDS R9, [R0.X4+0x20] ;  /* 0x000020000009a984 */ /* 0x000fe80000004800 */
[----:B0-----:R-:W0:Y:S04]  /*3460*/  SHFL.BFLY PT, R14, R11, 0x2, 0x1f ;  /* 0x0c401f000b0e7f89 */ /* 0x001e2800000e0000 */
[----:B-1----:R-:W1:Y:S01]  /*3470*/  SHFL.BFLY PT, R13, R10, 0x2, 0x1f ;  /* 0x0c401f000a0d7f89 */ /* 0x002e6200000e0000 */
[----:B0-----:R-:W-:-:S04]  /*3480*/  FADD R15, R11, R14 ;  /* 0x0000000e0b0f7221 */ /* 0x001fc80000000000 */
[C---:B------:R-:W-:Y:S01]  /*3490*/  FMUL R12, R15.reuse, 0.25 ;  /* 0x3e8000000f0c7820 */ /* 0x040fe20000400000 */
[C---:B------:R-:W-:Y:S01]  /*34a0*/  FSETP.GEU.AND P2, PT, |R15|.reuse, 1.175494350822287508e-38, PT ;  /* 0x008000000f00780b */ /* 0x040fe20003f4e200 */
[----:B------:R-:W0:Y:S01]  /*34b0*/  SHFL.BFLY PT, R20, R15, 0x1, 0x1f ;  /* 0x0c201f000f147f89 */ /* 0x000e2200000e0000 */
[----:B------:R-:W-:Y:S01]  /*34c0*/  FSETP.GT.AND P0, PT, |R15|, 8.50705917302346158658e+37, PT ;  /* 0x7e8000000f00780b */ /* 0x000fe20003f04200 */
[----:B-1----:R-:W-:-:S03]  /*34d0*/  FADD R13, -R10, R13 ;  /* 0x0000000d0a0d7221 */ /* 0x002fc60000000100 */
[----:B------:R-:W-:Y:S02]  /*34e0*/  FSEL R16, R12, R15, P0 ;  /* 0x0000000f0c107208 */ /* 0x000fe40000000000 */
[----:B------:R-:W1:Y:S05]  /*34f0*/  SHFL.BFLY PT, R12, R9, 0x2, 0x1f ;  /* 0x0c401f00090c7f89 */ /* 0x000e6a00000e0000 */
[----:B------:R-:W-:Y:S02]  /*3500*/  @!P2 FMUL R16, R16, 16777216 ;  /* 0x4b8000001010a820 */ /* 0x000fe40000400000 */
[----:B------:R-:W-:Y:S01]  /*3510*/  @P0 FMUL R14, R14, 0.25 ;  /* 0x3e8000000e0e0820 */ /* 0x000fe20000400000 */
[C---:B------:R-:W-:Y:S01]  /*3520*/  FSETP.NEU.AND P0, PT, R15.reuse, RZ, PT ;  /* 0x000000ff0f00720b */ /* 0x040fe20003f0d000 */
[----:B------:R-:W2:Y:S02]  /*3530*/  MUFU.RCP R17, R16 ;  /* 0x0000001000117308 */ /* 0x000ea40000001000 */
[----:B------:R-:W-:Y:S01]  /*3540*/  @!P2 FMUL R14, R14, 16777216 ;  /* 0x4b8000000e0ea820 */ /* 0x000fe20000400000 */
[----:B0-----:R-:W-:-:S04]  /*3550*/  FADD R19, R15, R20 ;  /* 0x000000140f137221 */ /* 0x001fc80000000000 */
[C---:B------:R-:W-:Y:S01]  /*3560*/  FMUL R18, R19.reuse, 0.25 ;  /* 0x3e80000013127820 */ /* 0x040fe20000400000 */
[----:B------:R-:W-:Y:S01]  /*3570*/  FSETP.GEU.AND P2, PT, |R19|, 1.175494350822287508e-38, PT ;  /* 0x008000001300780b */ /* 0x000fe20003f4e200 */
[----:B-1----:R-:W-:Y:S01]  /*3580*/  FADD R12, R9, R12 ;  /* 0x0000000c090c7221 */ /* 0x002fe20000000000 */
[----:B--2---:R-:W-:Y:S01]  /*3590*/  FMUL R17, R17, R14 ;  /* 0x0000000e11117220 */ /* 0x004fe20000400000 */
[----:B------:R-:W-:-:S04]  /*35a0*/  FMUL R14, R13, R13 ;  /* 0x0000000d0d0e7220 */ /* 0x000fc80000400000 */
[----:B------:R-:W-:Y:S01]  /*35b0*/  FSEL R17, R17, RZ, P0 ;  /* 0x000000ff11117208 */ /* 0x000fe20000000000 */
[----:B------:R-:W-:Y:S01]  /*35c0*/  FMUL R14, R11, R14 ;  /* 0x0000000e0b0e7220 */ /* 0x000fe20000400000 */
[----:B------:R-:W-:-:S03]  /*35d0*/  FSETP.GT.AND P0, PT, |R19|, 8.50705917302346158658e+37, PT ;  /* 0x7e8000001300780b */ /* 0x000fc60003f04200 */
[----:B------:R-:W-:Y:S01]  /*35e0*/  FFMA R10, R13, R17, R10 ;  /* 0x000000110d0a7223 */ /* 0x000fe2000000000a */
[----:B------:R-:W-:Y:S01]  /*35f0*/  FSEL R18, R18, R19, P0 ;  /* 0x0000001312127208 */ /* 0x000fe20000000000 */
[----:B------:R-:W-:Y:S01]  /*3600*/  FFMA R12, R17, R14, R12 ;  /* 0x0000000e110c7223 */ /* 0x000fe2000000000c */
[----:B------:R-:W-:Y:S02]  /*3610*/  IMAD.MOV.U32 R17, RZ, RZ, -0x800000 ;  /* 0xff800000ff117424 */ /* 0x000fe400078e00ff */
[----:B------:R-:W0:Y:S01]  /*3620*/  SHFL.BFLY PT, R9, R10, 0x1, 0x1f ;  /* 0x0c201f000a097f89 */ /* 0x000e2200000e0000 */
[----:B------:R-:W-:-:S03]  /*3630*/  @!P2 FMUL R18, R18, 16777216 ;  /* 0x4b8000001212a820 */ /* 0x000fc60000400000 */
[----:B------:R-:W1:Y:S01]  /*3640*/  SHFL.BFLY PT, R11, R12, 0x1, 0x1f ;  /* 0x0c201f000c0b7f89 */ /* 0x000e6200000e0000 */
[----:B------:R2:W3:Y:S01]  /*3650*/  MUFU.RCP R13, R18 ;  /* 0x00000012000d7308 */ /* 0x0004e20000001000 */
[----:B------:R-:W-:Y:S01]  /*3660*/  @P0 FMUL R20, R20, 0.25 ;  /* 0x3e80000014140820 */ /* 0x000fe20000400000 */
[----:B------:R-:W-:-:S03]  /*3670*/  LOP3.LUT P0, RZ, R0, 0x3, RZ, 0xc0, !PT ;  /* 0x0000000300ff7812 */ /* 0x000fc6000780c0ff */
[----:B------:R-:W-:Y:S01]  /*3680*/  @!P2 FMUL R20, R20, 16777216 ;  /* 0x4b8000001414a820 */ /* 0x000fe20000400000 */
[----:B------:R-:W-:Y:S02]  /*3690*/  FSETP.NEU.AND P2, PT, R19, RZ, PT ;  /* 0x000000ff1300720b */ /* 0x000fe40003f4d000 */
[----:B------:R-:W-:Y:S01]  /*36a0*/  ISETP.LT.AND P0, PT, R0, 0x8, !P0 ;  /* 0x000000080000780c */ /* 0x000fe20004701270 */
[----:B--2---:R-:W-:Y:S01]  /*36b0*/  IMAD.MOV.U32 R18, RZ, RZ, -0x800000 ;  /* 0xff800000ff127424 */ /* 0x004fe200078e00ff */
[----:B---3--:R-:W-:Y:S01]  /*36c0*/  FMUL R13, R13, R20 ;  /* 0x000000140d0d7220 */ /* 0x008fe20000400000 */
[----:B------:R-:W-:Y:S01]  /*36d0*/  IMAD.MOV.U32 R20, RZ, RZ, -0x800000 ;  /* 0xff800000ff147424 */ /* 0x000fe200078e00ff */
[----:B0-----:R-:W-:-:S03]  /*36e0*/  FADD R9, -R10, R9 ;  /* 0x000000090a097221 */ /* 0x001fc60000000100 */
[----:B------:R-:W-:-:S06]  /*36f0*/  FSEL R13, R13, RZ, P2 ;  /* 0x000000ff0d0d7208 */ /* 0x000fcc0001000000 */
[----:B------:R0:W-:Y:S01]  /*3700*/  @P0 STS [R0.X4+0x40], R19 ;  /* 0x0000401300000388 */ /* 0x0001e20000004800 */
[C---:B------:R-:W-:Y:S01]  /*3710*/  FMUL R16, R9.reuse, R9 ;  /* 0x0000000909107220 */ /* 0x040fe20000400000 */
[----:B-1----:R-:W-:Y:S01]  /*3720*/  FADD R14, R12, R11 ;  /* 0x0000000b0c0e7221 */ /* 0x002fe20000000000 */
[----:B------:R-:W-:Y:S01]  /*3730*/  SHF.R.U32.HI R12, RZ, 0x9, R4 ;  /* 0x00000009ff0c7819 */ /* 0x000fe20000011604 */
[----:B------:R-:W-:Y:S01]  /*3740*/  FFMA R11, R9, R13, R10 ;  /* 0x0000000d090b7223 */ /* 0x000fe2000000000a */
[----:B------:R-:W-:Y:S01]  /*3750*/  FMUL R16, R15, R16 ;  /* 0x000000100f107220 */ /* 0x000fe20000400000 */
[----:B------:R-:W-:Y:S01]  /*3760*/  SHF.R.U32.HI R15, RZ, 0x3, R6 ;  /* 0x00000003ff0f7819 */ /* 0x000fe20000011606 */
[----:B------:R-:W-:Y:S01]  /*3770*/  IMAD.MOV.U32 R10, RZ, RZ, 0x39aaaaab ;  /* 0x39aaaaabff0a7424 */ /* 0x000fe200078e00ff */
[----:B------:R-:W-:Y:S01]  /*3780*/  LOP3.LUT R12, R12, 0x4, RZ, 0xc0, !PT ;  /* 0x000000040c0c7812 */ /* 0x000fe200078ec0ff */
[----:B------:R-:W-:Y:S01]  /*3790*/  FFMA R13, R13, R16, R14 ;  /* 0x000000100d0d7223 */ /* 0x000fe2000000000e */
[----:B------:R1:W-:Y:S01]  /*37a0*/  @P0 STS [R0.X4], R11 ;  /* 0x0000000b00000388 */ /* 0x0003e20000004800 */
[----:B------:R-:W-:Y:S01]  /*37b0*/  IMAD.MOV.U32 R16, RZ, RZ, -0x800000 ;  /* 0xff800000ff107424 */ /* 0x000fe200078e00ff */
[----:B------:R-:W-:Y:S01]  /*37c0*/  LOP3.LUT R80, R12, 0xff0, R4, 0xf8, !PT ;  /* 0x00000ff00c507812 */ /* 0x000fe200078ef804 */
[----:B0-----:R-:W-:Y:S01]  /*37d0*/  IMAD.MOV.U32 R19, RZ, RZ, -0x800000 ;  /* 0xff800000ff137424 */ /* 0x001fe200078e00ff */
[----:B------:R0:W-:Y:S01]  /*37e0*/  @P0 STS [R0.X4+0x20], R13 ;  /* 0x0000200d00000388 */ /* 0x0001e20000004800 */
[----:B------:R-:W-:-:S02]  /*37f0*/  IMAD.MOV.U32 R14, RZ, RZ, 0x7f800000 ;  /* 0x7f800000ff0e7424 */ /* 0x000fc400078e00ff */
[----:B------:R-:W-:Y:S01]  /*3800*/  IMAD.IADD R79, R79, 0x1, R12 ;  /* 0x000000014f4f7824 */ /* 0x000fe200078e020c */
[----:B------:R-:W-:Y:S01]  /*3810*/  BAR.SYNC.DEFER_BLOCKING 0x0 ;  /* 0x0000000000007b1d */ /* 0x000fe20000010000 */
[----:B-1----:R-:W-:Y:S02]  /*3820*/  IMAD.MOV.U32 R11, RZ, RZ, RZ ;  /* 0x000000ffff0b7224 */ /* 0x002fe400078e00ff */
[----:B0-----:R-:W-:-:S03]  /*3830*/  IMAD.MOV.U32 R13, RZ, RZ, 0x7f800000 ;  /* 0x7f800000ff0d7424 */ /* 0x001fc600078e00ff */
[----:B------:R-:W0:Y:S04]  /*3840*/  LDS R9, [R15+0x20] ;  /* 0x000020000f097984 */ /* 0x000e280000000800 */
[----:B------:R-:W1:Y:S01]  /*3850*/  LDS R15, [R15] ;  /* 0x000000000f0f7984 */ /* 0x000e620000000800 */
[----:B0-----:R-:W-:Y:S01]  /*3860*/  FFMA R77, R9, R10, 9.9999999747524270788e-07 ;  /* 0x358637bd094d7423 */ /* 0x001fe2000000000a */
[----:B------:R-:W-:Y:S01]  /*3870*/  LOP3.LUT R9, R3, 0x1, R0, 0xf8, !PT ;  /* 0x0000000103097812 */ /* 0x000fe200078ef800 */
[----:B------:R-:W-:-:S04]  /*3880*/  IMAD.MOV.U32 R10, RZ, RZ, -0x800000 ;  /* 0xff800000ff0a7424 */ /* 0x000fc800078e00ff */
[----:B-1----:R-:W0:Y:S03]  /*3890*/  MUFU.RSQ R77, R77 ;  /* 0x0000004d004d7308 */ /* 0x002e260000001400 */
.L_x_4:
[----:B------:R-:W-:Y:S01]  /*38a0*/  LOP3.LUT R24, R93, 0x7f0, R4, 0xf8, !PT ;  /* 0x000007f05d187812 */ /* 0x000fe200078ef804 */
[----:B------:R-:W-:Y:S01]  /*38b0*/  IMAD.MOV.U32 R12, RZ, RZ, 0x2 ;  /* 0x00000002ff0c7424 */ /* 0x000fe200078e00ff */
[----:B------:R-:W-:Y:S01]  /*38c0*/  CS2R R48, SRZ ;  /* 0x0000000000307805 */ /* 0x000fe2000001ff00 */
[----:B------:R-:W-:Y:S01]  /*38d0*/  CS2R R50, SRZ ;  /* 0x0000000000327805 */ /* 0x000fe2000001ff00 */
[----:B------:R-:W-:Y:S01]  /*38e0*/  ISETP.LT.U32.AND P0, PT, R24, 0xc00, PT ;  /* 0x00000c001800780c */ /* 0x000fe20003f01070 */
[----:B------:R-:W-:Y:S01]  /*38f0*/  IMAD R25, R5, 0xc00, R24 ;  /* 0x00000c0005197824 */ /* 0x000fe200078e0218 */
[----:B------:R-:W-:Y:S01]  /*3900*/  CS2R R52, SRZ ;  /* 0x0000000000347805 */ /* 0x000fe2000001ff00 */
[----:B0-----:R-:W-:Y:S01]  /*3910*/  IMAD.IADD R29, R8, 0x1, R93 ;  /* 0x00000001081d7824 */ /* 0x001fe200078e025d */
[----:B------:R-:W-:Y:S01]  /*3920*/  ISETP.LT.U32.AND.EX P0, PT, R11, RZ, !P3, P0 ;  /* 0x000000ff0b00720c */ /* 0x000fe20005f01100 */
[----:B------:R-:W-:Y:S01]  /*3930*/  IMAD.WIDE R24, R25, R12, c[0x0][0x160] ;  /* 0x0000580019187625 */ /* 0x000fe200078e020c */
[----:B------:R-:W-:-:S03]  /*3940*/  CS2R R54, SRZ ;  /* 0x0000000000367805 */ /* 0x000fc6000001ff00 */
[----:B------:R-:W-:-:S08]  /*3950*/  IMAD.WIDE R28, R29, R12, c[0x0][0x160] ;  /* 0x000058001d1c7625 */ /* 0x000fd000078e020c */
[----:B------:R1:W2:Y:S04]  /*3960*/  @P0 LDG.E.EF.128 R48, [R24.64] ;  /* 0x0000000618300981 */ /* 0x0002a8000c0e1d00 */
[----:B------:R3:W4:Y:S01]  /*3970*/  @P0 LDG.E.EF.128 R52, [R28.64] ;  /* 0x000000061c340981 */ /* 0x000722000c0e1d00 */
[----:B------:R-:W-:Y:S01]  /*3980*/  IADD3 R26, P0, R7, R93, RZ ;  /* 0x0000005d071a7210 */ /* 0x000fe20007f1e0ff */
[----:B------:R-:W-:Y:S01]  /*3990*/  CS2R R30, SRZ ;  /* 0x00000000001e7805 */ /* 0x000fe2000001ff00 */
[----:B------:R-:W-:Y:S01]  /*39a0*/  LOP3.LUT R93, R93, R7, RZ, 0xfc, !PT ;  /* 0x000000075d5d7212 */ /* 0x000fe200078efcff */
[----:B------:R-:W-:Y:S01]  /*39b0*/  CS2R R32, SRZ ;  /* 0x0000000000207805 */ /* 0x000fe2000001ff00 */
[----:B------:R-:W-:Y:S01]  /*39c0*/  LEA R56, P2, R26, c[0x0][0x168], 0x2 ;  /* 0x00005a001a387a11 */ /* 0x000fe200078410ff */
[----:B------:R-:W-:Y:S01]  /*39d0*/  IMAD.X R27, RZ, RZ, R11, P0 ;  /* 0x000000ffff1b7224 */ /* 0x000fe200000e060b */
[----:B------:R-:W-:Y:S01]  /*39e0*/  ISETP.GE.U32.AND P0, PT, R93, 0xc00, PT ;  /* 0x00000c005d00780c */ /* 0x000fe20003f06070 */
[----:B-1----:R-:W-:Y:S01]  /*39f0*/  CS2R R24, SRZ ;  /* 0x0000000000187805 */ /* 0x002fe2000001ff00 */
[----:B---3--:R-:W-:-:S02]  /*3a00*/  CS2R R28, SRZ ;  /* 0x00000000001c7805 */ /* 0x008fc4000001ff00 */
[----:B------:R-:W-:Y:S02]  /*3a10*/  ISETP.GE.U32.AND.EX P0, PT, R11, RZ, PT, P0 ;  /* 0x000000ff0b00720c */ /* 0x000fe40003f06100 */
[----:B------:R-:W-:Y:S02]  /*3a20*/  LEA.HI.X R57, R26, c[0x0][0x16c], R27, 0x2, P2 ;  /* 0x00005b001a397a11 */ /* 0x000fe400010f141b */
[----:B------:R-:W-:Y:S01]  /*3a30*/  LEA R60, P2, R93, c[0x0][0x170], 0x1 ;  /* 0x00005c005d3c7a11 */ /* 0x000fe200078408ff */
[----:B------:R-:W-:-:S03]  /*3a40*/  CS2R R26, SRZ ;  /* 0x00000000001a7805 */ /* 0x000fc6000001ff00 */
[C---:B------:R-:W-:Y:S02]  /*3a50*/  LEA.HI.X R61, R93.reuse, c[0x0][0x174], R11, 0x1, P2 ;  /* 0x00005d005d3d7a11 */ /* 0x040fe400010f0c0b */
[----:B------:R-:W-:-:S03]  /*3a60*/  LEA R58, P2, R93, c[0x0][0x168], 0x2 ;  /* 0x00005a005d3a7a11 */ /* 0x000fc600078410ff */
[----:B------:R2:W3:Y:S01]  /*3a70*/  @!P0 LDG.E.EL.128 R28, [R60.64+0x1800] ;  /* 0x001800063c1c8981 */ /* 0x0004e2000c2e1d00 */
[----:B------:R-:W-:Y:S01]  /*3a80*/  LEA.HI.X R59, R93, c[0x0][0x16c], R11, 0x2, P2 ;  /* 0x00005b005d3b7a11 */ /* 0x000fe200010f140b */
[----:B------:R-:W-:Y:S01]  /*3a90*/  CS2R R34, SRZ ;  /* 0x0000000000227805 */ /* 0x000fe2000001ff00 */
[----:B------:R-:W-:Y:S01]  /*3aa0*/  CS2R R36, SRZ ;  /* 0x0000000000247805 */ /* 0x000fe2000001ff00 */
[----:B------:R-:W-:Y:S02]  /*3ab0*/  CS2R R38, SRZ ;  /* 0x0000000000267805 */ /* 0x000fe4000001ff00 */
[----:B------:R1:W5:Y:S04]  /*3ac0*/  @!P0 LDG.E.EL.128 R24, [R58.64+0x3000] ;  /* 0x003000063a188981 */ /* 0x000368000c2e1d00 */
[----:B------:R0:W3:Y:S01]  /*3ad0*/  @!P0 LDG.E.EL.128 R32, [R56.64+0x3010] ;  /* 0x0030100638208981 */ /* 0x0000e2000c2e1d00 */
[----:B------:R-:W-:-:S03]  /*3ae0*/  CS2R R40, SRZ ;  /* 0x0000000000287805 */ /* 0x000fc6000001ff00 */
[----:B------:R2:W3:Y:S01]  /*3af0*/  @!P0 LDG.E.EL.128 R36, [R60.64] ;  /* 0x000000063c248981 */ /* 0x0004e2000c2e1d00 */
[----:B------:R-:W-:Y:S01]  /*3b00*/  CS2R R42, SRZ ;  /* 0x00000000002a7805 */ /* 0x000fe2000001ff00 */
[----:B------:R-:W-:Y:S01]  /*3b10*/  CS2R R44, SRZ ;  /* 0x00000000002c7805 */ /* 0x000fe2000001ff00 */
[----:B------:R-:W-:-:S04]  /*3b20*/  CS2R R46, SRZ ;  /* 0x00000000002e7805 */ /* 0x000fc8000001ff00 */
[----:B------:R1:W3:Y:S04]  /*3b30*/  @!P0 LDG.E.EL.128 R40, [R58.64] ;  /* 0x000000063a288981 */ /* 0x0002e8000c2e1d00 */
[----:B------:R0:W3:Y:S01]  /*3b40*/  @!P0 LDG.E.EL.128 R44, [R56.64+0x10] ;  /* 0x00001006382c8981 */ /* 0x0000e2000c2e1d00 */
[----:B------:R-:W-:Y:S02]  /*3b50*/  ISETP.LT.AND P0, PT, R3, 0xe10, !P0 ;  /* 0x00000e100300780c */ /* 0x000fe40004701270 */
[----:B------:R-:W-:Y:S01]  /*3b60*/  FSETP.NAN.AND P2, PT, R91, R91, PT ;  /* 0x0000005b5b00720b */ /* 0x000fe20003f48000 */
[----:B------:R-:W-:Y:S01]  /*3b70*/  BAR.SYNC.DEFER_BLOCKING 0x0 ;  /* 0x0000000000007b1d */ /* 0x000fe20000010000 */
[C---:B--2---:R-:W-:Y:S01]  /*3b80*/  PRMT R60, R48.reuse, 0x7632, R60 ;  /* 0x00007632303c7816 */ /* 0x044fe2000000003c */
[----:B------:R-:W-:Y:S01]  /*3b90*/  IMAD.U32 R62, R48, 0x10000, RZ ;  /* 0x00010000303e7824 */ /* 0x000fe200078e00ff */
[C---:B------:R-:W-:Y:S01]  /*3ba0*/  PRMT R48, R49.reuse, 0x7632, R48 ;  /* 0x0000763231307816 */ /* 0x040fe20000000030 */
[----:B------:R-:W-:Y:S01]  /*3bb0*/  IMAD.U32 R66, R49, 0x10000, RZ ;  /* 0x0001000031427824 */ /* 0x000fe200078e00ff */
[C---:B------:R-:W-:Y:S01]  /*3bc0*/  PRMT R49, R50.reuse, 0x7632, R49 ;  /* 0x0000763232317816 */ /* 0x040fe20000000031 */
[----:B------:R-:W-:Y:S01]  /*3bd0*/  IMAD.U32 R94, R50, 0x10000, RZ ;  /* 0x00010000325e7824 */ /* 0x000fe200078e00ff */
[C---:B------:R-:W-:Y:S01]  /*3be0*/  PRMT R50, R51.reuse, 0x7632, R50 ;  /* 0x0000763233327816 */ /* 0x040fe20000000032 */
[----:B------:R-:W-:Y:S01]  /*3bf0*/  IMAD.U32 R98, R51, 0x10000, RZ ;  /* 0x0001000033627824 */ /* 0x000fe200078e00ff */
[C---:B----4-:R-:W-:Y:S01]  /*3c00*/  PRMT R51, R52.reuse, 0x7632, R51 ;  /* 0x0000763234337816 */ /* 0x050fe20000000033 */
[----:B------:R-:W-:Y:S01]  /*3c10*/  IMAD.U32 R100, R52, 0x10000, RZ ;  /* 0x0001000034647824 */ /* 0x000fe200078e00ff */
[C---:B------:R-:W-:Y:S01]  /*3c20*/  PRMT R52, R53.reuse, 0x7632, R52 ;  /* 0x0000763235347816 */ /* 0x040fe20000000034 */
[----:B------:R-:W-:Y:S01]  /*3c30*/  IMAD.U32 R102, R53, 0x10000, RZ ;  /* 0x0001000035667824 */ /* 0x000fe200078e00ff */
[C---:B------:R-:W-:Y:S01]  /*3c40*/  PRMT R53, R54.reuse, 0x7632, R53 ;  /* 0x0000763236357816 */ /* 0x040fe20000000035 */
[----:B------:R-:W-:Y:S01]  /*3c50*/  IMAD.U32 R106, R54, 0x10000, RZ ;  /* 0x00010000366a7824 */ /* 0x000fe200078e00ff */
[----:B------:R-:W-:Y:S01]  /*3c60*/  PRMT R54, R55, 0x7632, R54 ;  /* 0x0000763237367816 */ /* 0x000fe20000000036 */
[----:B------:R-:W-:Y:S01]  /*3c70*/  IMAD.U32 R64, R60, 0x10000, RZ ;  /* 0x000100003c407824 */ /* 0x000fe200078e00ff */
[C---:B0-----:R-:W-:Y:S01]  /*3c80*/  FADD R56, -R15.reuse, R62 ;  /* 0x0000003e0f387221 */ /* 0x041fe20000000100 */
[----:B------:R-:W-:Y:S01]  /*3c90*/  IMAD.U32 R48, R48, 0x10000, RZ ;  /* 0x0001000030307824 */ /* 0x000fe200078e00ff */
[----:B-1----:R-:W-:Y:S01]  /*3ca0*/  FADD R58, -R15, R66 ;  /* 0x000000420f3a7221 */ /* 0x002fe20000000100 */
[----:B------:R-:W-:Y:S01]  /*3cb0*/  IMAD.U32 R96, R49, 0x10000, RZ ;  /* 0x0001000031607824 */ /* 0x000fe200078e00ff */
[C---:B------:R-:W-:Y:S01]  /*3cc0*/  FADD R60, -R15.reuse, R94 ;  /* 0x0000005e0f3c7221 */ /* 0x040fe20000000100 */
[----:B------:R-:W-:Y:S01]  /*3cd0*/  IMAD.U32 R50, R50, 0x10000, RZ ;  /* 0x0001000032327824 */ /* 0x000fe200078e00ff */
[----:B------:R-:W-:Y:S01]  /*3ce0*/  FADD R62, -R15, R98 ;  /* 0x000000620f3e7221 */ /* 0x000fe20000000100 */
[----:B------:R-:W-:Y:S01]  /*3cf0*/  IMAD.U32 R104, R51, 0x10000, RZ ;  /* 0x0001000033687824 */ /* 0x000fe200078e00ff */
[C---:B------:R-:W-:Y:S01]  /*3d00*/  FADD R98, -R15.reuse, R100 ;  /* 0x000000640f627221 */ /* 0x040fe20000000100 */
[----:B------:R-:W-:Y:S01]  /*3d10*/  IMAD.U32 R52, R52, 0x10000, RZ ;  /* 0x0001000034347824 */ /* 0x000fe200078e00ff */
[----:B------:R-:W-:Y:S01]  /*3d20*/  FADD R64, -R15, R64 ;  /* 0x000000400f407221 */ /* 0x000fe20000000100 */
[----:B------:R-:W-:Y:S01]  /*3d30*/  IMAD.U32 R110, R55, 0x10000, RZ ;  /* 0x00010000376e7824 */ /* 0x000fe200078e00ff */
[----:B------:R-:W-:Y:S01]  /*3d40*/  FADD R66, -R15, R48 ;  /* 0x000000300f427221 */ /* 0x000fe20000000100 */
[----:B------:R-:W-:Y:S01]  /*3d50*/  IMAD.U32 R108, R53, 0x10000, RZ ;  /* 0x00010000356c7824 */ /* 0x000fe200078e00ff */
[C---:B------:R-:W-:Y:S01]  /*3d60*/  FADD R94, -R15.reuse, R96 ;  /* 0x000000600f5e7221 */ /* 0x040fe20000000100 */
[----:B------:R-:W-:Y:S01]  /*3d70*/  IMAD.U32 R54, R54, 0x10000, RZ ;  /* 0x0001000036367824 */ /* 0x000fe200078e00ff */
[C---:B------:R-:W-:Y:S01]  /*3d80*/  FADD R96, -R15.reuse, R50 ;  /* 0x000000320f607221 */ /* 0x040fe20000000100 */
[C---:B------:R-:W-:Y:S01]  /*3d90*/  FADD R100, -R15.reuse, R104 ;  /* 0x000000680f647221 */ /* 0x040fe20000000100 */
[C---:B------:R-:W-:Y:S01]  /*3da0*/  FADD R102, -R15.reuse, R102 ;  /* 0x000000660f667221 */ /* 0x040fe20000000100 */
[C---:B------:R-:W-:Y:S01]  /*3db0*/  FADD R104, -R15.reuse, R52 ;  /* 0x000000340f687221 */ /* 0x040fe20000000100 */
[C---:B------:R-:W-:Y:S01]  /*3dc0*/  FADD R106, -R15.reuse, R106 ;  /* 0x0000006a0f6a7221 */ /* 0x040fe20000000100 */
[C---:B------:R-:W-:Y:S01]  /*3dd0*/  FADD R110, -R15.reuse, R110 ;  /* 0x0000006e0f6e7221 */ /* 0x040fe20000000100 */
[C---:B------:R-:W-:Y:S01]  /*3de0*/  FADD R108, -R15.reuse, R108 ;  /* 0x0000006c0f6c7221 */ /* 0x040fe20000000100 */
[----:B------:R-:W-:Y:S01]  /*3df0*/  FADD R112, -R15, R54 ;  /* 0x000000360f707221 */ /* 0x000fe20000000100 */
[C---:B------:R-:W-:Y:S01]  /*3e00*/  FMUL R48, R77.reuse, R56 ;  /* 0x000000384d307220 */ /* 0x040fe20000400000 */
        /* <DEDUP_REMOVED lines=14> */
[----:B------:R-:W-:Y:S01]  /*3ef0*/  FMUL R63, R77, R112 ;  /* 0x000000704d3f7220 */ /* 0x000fe20000400000 */
[----:B------:R0:W-:Y:S01]  /*3f00*/  STS.128 [R80.X4], R48 ;  /* 0x0000003050007388 */ /* 0x0001e20000004c00 */
[----:B---3--:R-:W-:Y:S01]  /*3f10*/  IMAD.U32 R97, R29, 0x10000, RZ ;  /* 0x000100001d617824 */ /* 0x008fe200078e00ff */
[C---:B------:R-:W-:Y:S01]  /*3f20*/  PRMT R29, R28.reuse, 0x7632, R29 ;  /* 0x000076321c1d7816 */ /* 0x040fe2000000001d */
[----:B------:R-:W-:Y:S01]  /*3f30*/  IMAD.U32 R95, R28, 0x10000, RZ ;  /* 0x000100001c5f7824 */ /* 0x000fe200078e00ff */
[----:B------:R-:W-:Y:S01]  /*3f40*/  STS.128 [R79.X4+0x10], R52 ;  /* 0x000010344f007388 */ /* 0x000fe20000004c00 */
[C---:B------:R-:W-:Y:S01]  /*3f50*/  IMAD.U32 R101, R31.reuse, 0x10000, RZ ;  /* 0x000100001f657824 */ /* 0x040fe200078e00ff */
[----:B------:R-:W-:Y:S01]  /*3f60*/  PRMT R31, R31, 0x7632, R31 ;  /* 0x000076321f1f7816 */ /* 0x000fe2000000001f */
[--C-:B-----5:R-:W-:Y:S01]  /*3f70*/  FADD R28, R97, R26.reuse ;  /* 0x0000001a611c7221 */ /* 0x120fe20000000000 */
[----:B------:R-:W-:Y:S01]  /*3f80*/  STS.128 [R80.X4+0x20], R56 ;  /* 0x0000203850007388 */ /* 0x000fe20000004c00 */
[C---:B------:R-:W-:Y:S01]  /*3f90*/  IMAD.U32 R99, R30.reuse, 0x10000, RZ ;  /* 0x000100001e637824 */ /* 0x040fe200078e00ff */
[----:B------:R-:W-:Y:S01]  /*3fa0*/  PRMT R26, R30, 0x7632, R26 ;  /* 0x000076321e1a7816 */ /* 0x000fe2000000001a */
[----:B------:R-:W-:Y:S01]  /*3fb0*/  FADD R101, R101, R34 ;  /* 0x0000002265657221 */ /* 0x000fe20000000000 */
[----:B------:R-:W-:Y:S01]  /*3fc0*/  STS.128 [R79.X4+0x30], R60 ;  /* 0x0000303c4f007388 */ /* 0x000fe20000004c00 */
[----:B------:R-:W-:-:S02]  /*3fd0*/  FADD R99, R99, R32 ;  /* 0x0000002063637221 */ /* 0x000fc40000000000 */
[----:B------:R-:W-:Y:S01]  /*3fe0*/  IMAD.U32 R26, R26, 0x10000, RZ ;  /* 0x000100001a1a7824 */ /* 0x000fe200078e00ff */
[----:B------:R-:W-:Y:S01]  /*3ff0*/  BAR.SYNC.DEFER_BLOCKING 0x0 ;  /* 0x0000000000007b1d */ /* 0x000fe20000010000 */
[----:B0-----:R-:W-:Y:S01]  /*4000*/  FADD R48, R95, R24 ;  /* 0x000000185f307221 */ /* 0x001fe20000000000 */
[C---:B------:R-:W-:Y:S01]  /*4010*/  IMAD.U32 R24, R29.reuse, 0x10000, RZ ;  /* 0x000100001d187824 */ /* 0x040fe200078e00ff */
[----:B------:R-:W-:Y:S01]  /*4020*/  PRMT R29, R29, 0x7632, R29 ;  /* 0x000076321d1d7816 */ /* 0x000fe2000000001d */
[----:B------:R-:W-:Y:S01]  /*4030*/  FADD R33, R26, R33 ;  /* 0x000000211a217221 */ /* 0x000fe20000000000 */
[----:B------:R-:W-:Y:S01]  /*4040*/  FADD R99, R99, 1 ;  /* 0x3f80000063637421 */ /* 0x000fe20000000000 */
[--C-:B------:R-:W-:Y:S01]  /*4050*/  FADD R30, R24, R25.reuse ;  /* 0x00000019181e7221 */ /* 0x100fe20000000000 */
[----:B------:R-:W-:Y:S01]  /*4060*/  IMAD.U32 R24, R31, 0x10000, RZ ;  /* 0x000100001f187824 */ /* 0x000fe200078e00ff */
[----:B------:R-:W-:Y:S01]  /*4070*/  PRMT R25, R38, 0x7632, R25 ;  /* 0x0000763226197816 */ /* 0x000fe20000000019 */
[----:B------:R-:W-:Y:S01]  /*4080*/  IMAD.U32 R32, R29, 0x10000, RZ ;  /* 0x000100001d207824 */ /* 0x000fe200078e00ff */
[----:B------:R-:W-:Y:S01]  /*4090*/  FADD R101, R101, 1 ;  /* 0x3f80000065657421 */ /* 0x000fe20000000000 */
[----:B------:R-:W-:Y:S01]  /*40a0*/  FADD R35, R24, R35 ;  /* 0x0000002318237221 */ /* 0x000fe20000000000 */
[----:B------:R-:W-:Y:S01]  /*40b0*/  PRMT R24, R39, 0x7632, R24 ;  /* 0x0000763227187816 */ /* 0x000fe20000000018 */
[----:B------:R-:W-:Y:S01]  /*40c0*/  FADD R32, R32, R27 ;  /* 0x0000001b20207221 */ /* 0x000fe20000000000 */
[C---:B------:R-:W-:Y:S01]  /*40d0*/  IMAD.U32 R29, R37.reuse, 0x10000, RZ ;  /* 0x00010000251d7824 */ /* 0x040fe200078e00ff */
[----:B------:R-:W-:Y:S01]  /*40e0*/  PRMT R37, R37, 0x7632, R37 ;  /* 0x0000763225257816 */ /* 0x000fe20000000025 */
[----:B------:R-:W-:Y:S01]  /*40f0*/  IMAD.U32 R27, R38, 0x10000, RZ ;  /* 0x00010000261b7824 */ /* 0x000fe200078e00ff */
[----:B------:R-:W-:Y:S01]  /*4100*/  FADD R38, R33, 1 ;  /* 0x3f80000021267421 */ /* 0x000fe20000000000 */
[----:B------:R-:W-:Y:S01]  /*4110*/  IMAD.U32 R26, R25, 0x10000, RZ ;  /* 0x00010000191a7824 */ /* 0x000fe200078e00ff */
[----:B------:R-:W-:Y:S01]  /*4120*/  FADD R29, R29, R42 ;  /* 0x0000002a1d1d7221 */ /* 0x000fe20000000000 */
[----:B------:R-:W-:Y:S01]  /*4130*/  IMAD.U32 R24, R24, 0x10000, RZ ;  /* 0x0001000018187824 */ /* 0x000fe200078e00ff */
[----:B------:R-:W-:Y:S01]  /*4140*/  FADD R49, R27, R44 ;  /* 0x0000002c1b317221 */ /* 0x000fe20000000000 */
[----:B------:R-:W-:Y:S01]  /*4150*/  FADD R42, R26, R45 ;  /* 0x0000002d1a2a7221 */ /* 0x000fe20000000000 */
[----:B------:R-:W-:Y:S01]  /*4160*/  IMAD.U32 R31, R36, 0x10000, RZ ;  /* 0x00010000241f7824 */ /* 0x000fe200078e00ff */
[----:B------:R-:W0:Y:S01]  /*4170*/  LDS.128 R64, [R7.X4+0x10] ;  /* 0x0000100007407984 */ /* 0x000e220000004c00 */
[----:B------:R-:W-:Y:S01]  /*4180*/  FADD R47, R24, R47 ;  /* 0x0000002f182f7221 */ /* 0x000fe20000000000 */
[----:B------:R-:W-:Y:S01]  /*4190*/  IMAD.U32 R39, R39, 0x10000, RZ ;  /* 0x0001000027277824 */ /* 0x000fe200078e00ff */
[----:B------:R-:W-:Y:S01]  /*41a0*/  PRMT R36, R36, 0x7632, R36 ;  /* 0x0000763224247816 */ /* 0x000fe20000000024 */
[----:B------:R-:W1:Y:S01]  /*41b0*/  LDS.128 R24, [R7.X4+0x2020] ;  /* 0x0020200007187984 */ /* 0x000e620000004c00 */
[----:B------:R-:W-:Y:S01]  /*41c0*/  FADD R31, R31, R40 ;  /* 0x000000281f1f7221 */ /* 0x000fe20000000000 */
[----:B------:R-:W-:Y:S01]  /*41d0*/  FADD R40, R35, 1 ;  /* 0x3f80000023287421 */ /* 0x000fe20000000000 */
[----:B------:R-:W-:Y:S01]  /*41e0*/  FADD R39, R39, R46 ;  /* 0x0000002e27277221 */ /* 0x000fe20000000000 */
[----:B------:R-:W-:Y:S01]  /*41f0*/  IMAD.U32 R34, R36, 0x10000, RZ ;  /* 0x0001000024227824 */ /* 0x000fe200078e00ff */
[----:B------:R-:W-:Y:S01]  /*4200*/  FADD R48, R48, 1 ;  /* 0x3f80000030307421 */ /* 0x000fe20000000000 */
[----:B------:R-:W-:-:S02]  /*4210*/  FADD R32, R32, 1 ;  /* 0x3f80000020207421 */ /* 0x000fc40000000000 */
[----:B------:R-:W-:Y:S01]  /*4220*/  FADD R34, R34, R41 ;  /* 0x0000002922227221 */ /* 0x000fe20000000000 */
[----:B0-----:R-:W-:Y:S01]  /*4230*/  FFMA R64, R64, R99, R49 ;  /* 0x0000006340407223 */ /* 0x001fe20000000031 */
[----:B------:R-:W-:Y:S01]  /*4240*/  FFMA R67, R67, R40, R47 ;  /* 0x0000002843437223 */ /* 0x000fe2000000002f */
[----:B------:R-:W-:Y:S01]  /*4250*/  FFMA R44, R65, R38, R42 ;  /* 0x00000026412c7223 */ /* 0x000fe2000000002a */
[----:B------:R-:W-:Y:S01]  /*4260*/  FFMA R66, R66, R101, R39 ;  /* 0x0000006542427223 */ /* 0x000fe20000000027 */
[----:B-1----:R-:W-:Y:S01]  /*4270*/  FFMA R47, R40, R27, R47 ;  /* 0x0000001b282f7223 */ /* 0x002fe2000000002f */
[CC--:B------:R-:W-:Y:S01]  /*4280*/  FSETP.GEU.AND P4, PT, R91.reuse, R64.reuse, PT ;  /* 0x000000405b00720b */ /* 0x0c0fe20003f8e000 */
[----:B------:R-:W-:Y:S01]  /*4290*/  FFMA R49, R24, R99, R49 ;  /* 0x0000006318317223 */ /* 0x000fe20000000031 */
[----:B------:R-:W-:Y:S02]  /*42a0*/  FSETP.GEU.AND P6, PT, R92, R67, PT ;  /* 0x000000435c00720b */ /* 0x000fe40003fce000 */
[----:B------:R-:W-:-:S02]  /*42b0*/  FSEL R36, R91, R64, !P4 ;  /* 0x000000405b247208 */ /* 0x000fc40006000000 */
[----:B------:R-:W-:Y:S02]  /*42c0*/  FSETP.GEU.AND P5, PT, R72, R66, PT ;  /* 0x000000424800720b */ /* 0x000fe40003fae000 */
[----:B------:R-:W-:Y:S02]  /*42d0*/  @P0 FSEL R91, R91, R36, P2 ;  /* 0x000000245b5b0208 */ /* 0x000fe40001000000 */
[CC--:B------:R-:W-:Y:S02]  /*42e0*/  FSETP.GEU.AND P2, PT, R81.reuse, R44.reuse, PT ;  /* 0x0000002c5100720b */ /* 0x0c0fe40003f4e000 */
[C---:B------:R-:W-:Y:S02]  /*42f0*/  FSEL R35, R92.reuse, R67, !P6 ;  /* 0x000000435c237208 */ /* 0x040fe40007000000 */
[----:B------:R-:W-:Y:S02]  /*4300*/  FSEL R36, R81, R44, !P2 ;  /* 0x0000002c51247208 */ /* 0x000fe40005000000 */
[----:B------:R-:W-:-:S02]  /*4310*/  FSETP.NAN.AND P2, PT, R92, R92, PT ;  /* 0x0000005c5c00720b */ /* 0x000fc40003f48000 */
[C---:B------:R-:W-:Y:S02]  /*4320*/  FSETP.NAN.AND P6, PT, R72.reuse, R72, PT ;  /* 0x000000484800720b */ /* 0x040fe40003fc8000 */
[-C--:B------:R-:W-:Y:S02]  /*4330*/  FSEL R33, R72, R66.reuse, !P5 ;  /* 0x0000004248217208 */ /* 0x080fe40006800000 */
[----:B------:R-:W-:Y:S02]  /*4340*/  @P0 FSEL R92, R92, R35, P2 ;  /* 0x000000235c5c0208 */ /* 0x000fe40001000000 */
[----:B------:R-:W-:Y:S02]  /*4350*/  @P0 FSEL R72, R72, R33, P6 ;  /* 0x0000002148480208 */ /* 0x000fe40003000000 */
[----:B------:R-:W-:Y:S02]  /*4360*/  FSETP.GT.AND P2, PT, R20, R67, PT ;  /* 0x000000431400720b */ /* 0x000fe40003f44000 */
[----:B------:R-:W-:-:S02]  /*4370*/  FSETP.GT.AND P6, PT, R19, R66, PT ;  /* 0x000000421300720b */ /* 0x000fc40003fc4000 */
[----:B------:R-:W-:Y:S02]  /*4380*/  FSETP.GT.AND P5, PT, R71, R44, PT ;  /* 0x0000002c4700720b */ /* 0x000fe40003fa4000 */
[----:B------:R-:W-:Y:S02]  /*4390*/  FSEL R33, R20, R67, P2 ;  /* 0x0000004314217208 */ /* 0x000fe40001000000 */
[C---:B------:R-:W-:Y:S02]  /*43a0*/  FSEL R50, R19.reuse, R66, P6 ;  /* 0x0000004213327208 */ /* 0x040fe40003000000 */
[----:B------:R-:W-:Y:S02]  /*43b0*/  FSETP.NAN.AND P2, PT, R19, R19, PT ;  /* 0x000000131300720b */ /* 0x000fe40003f48000 */
[C---:B------:R-:W-:Y:S02]  /*43c0*/  FSETP.NAN.AND P6, PT, R71.reuse, R71, PT ;  /* 0x000000474700720b */ /* 0x040fe40003fc8000 */
[----:B------:R-:W-:-:S02]  /*43d0*/  FSEL R46, R71, R44, P5 ;  /* 0x0000002c472e7208 */ /* 0x000fc40002800000 */
[----:B------:R-:W-:Y:S02]  /*43e0*/  FSETP.NAN.AND P4, PT, R81, R81, PT ;  /* 0x000000515100720b */ /* 0x000fe40003f88000 */
[----:B------:R-:W-:Y:S01]  /*43f0*/  @P0 FSEL R19, R19, R50, P2 ;  /* 0x0000003213130208 */ /* 0x000fe20001000000 */
[----:B------:R-:W-:Y:S01]  /*4400*/  FFMA R50, R101, R26, R39 ;  /* 0x0000001a65327223 */ /* 0x000fe20000000027 */
[----:B------:R-:W-:Y:S01]  /*4410*/  @P0 FSEL R71, R71, R46, P6 ;  /* 0x0000002e47470208 */ /* 0x000fe20003000000 */
[----:B------:R-:W-:Y:S01]  /*4420*/  FFMA R46, R25, R38, R42 ;  /* 0x00000026192e7223 */ /* 0x000fe2000000002a */
[----:B------:R-:W-:Y:S01]  /*4430*/  @P0 FSEL R81, R81, R36, P4 ;  /* 0x0000002451510208 */ /* 0x000fe20002000000 */
[----:B------:R-:W0:Y:S01]  /*4440*/  LDS.128 R24, [R7.X4+0x2010] ;  /* 0x0020100007187984 */ /* 0x000e220000004c00 */
[----:B------:R-:W-:Y:S01]  /*4450*/  FSETP.NAN.AND P4, PT, R20, R20, PT ;  /* 0x000000141400720b */ /* 0x000fe20003f88000 */
[----:B------:R-:W-:Y:S01]  /*4460*/  IMAD.U32 R36, R37, 0x10000, RZ ;  /* 0x0001000025247824 */ /* 0x000fe200078e00ff */
[----:B------:R-:W-:-:S02]  /*4470*/  FSETP.GEU.AND P5, PT, R13, R50, PT ;  /* 0x000000320d00720b */ /* 0x000fc40003fae000 */
[----:B------:R-:W-:Y:S01]  /*4480*/  @P0 FSEL R20, R20, R33, P4 ;  /* 0x0000002114140208 */ /* 0x000fe20002000000 */
[----:B------:R-:W-:Y:S01]  /*4490*/  FADD R36, R36, R43 ;  /* 0x0000002b24247221 */ /* 0x000fe20000000000 */
[CC--:B------:R-:W-:Y:S02]  /*44a0*/  FSETP.GEU.AND P4, PT, R90.reuse, R47.reuse, PT ;  /* 0x0000002f5a00720b */ /* 0x0c0fe40003f8e000 */
[C---:B------:R-:W-:Y:S02]  /*44b0*/  FSEL R38, R13.reuse, R50, !P5 ;  /* 0x000000320d267208 */ /* 0x040fe40006800000 */
[----:B------:R-:W-:Y:S02]  /*44c0*/  FSEL R33, R90, R47, !P4 ;  /* 0x0000002f5a217208 */ /* 0x000fe40006000000 */
[----:B------:R-:W-:Y:S02]  /*44d0*/  FSETP.NAN.AND P4, PT, R13, R13, PT ;  /* 0x0000000d0d00720b */ /* 0x000fe40003f88000 */
[----:B------:R-:W-:-:S02]  /*44e0*/  FSETP.GEU.AND P6, PT, R75, R49, PT ;  /* 0x000000314b00720b */ /* 0x000fc40003fce000 */
[----:B------:R-:W-:Y:S02]  /*44f0*/  @P0 FSEL R13, R13, R38, P4 ;  /* 0x000000260d0d0208 */ /* 0x000fe40002000000 */
[C---:B------:R-:W-:Y:S02]  /*4500*/  FSETP.NAN.AND P2, PT, R90.reuse, R90, PT ;  /* 0x0000005a5a00720b */ /* 0x040fe40003f48000 */
[C---:B------:R-:W-:Y:S02]  /*4510*/  FSETP.NAN.AND P4, PT, R75.reuse, R75, PT ;  /* 0x0000004b4b00720b */ /* 0x040fe40003f88000 */
[----:B------:R-:W-:Y:S02]  /*4520*/  FSEL R38, R75, R49, !P6 ;  /* 0x000000314b267208 */ /* 0x000fe40007000000 */
[----:B------:R-:W-:Y:S02]  /*4530*/  FSETP.GEU.AND P5, PT, R23, R46, PT ;  /* 0x0000002e1700720b */ /* 0x000fe40003fae000 */
[----:B------:R-:W-:-:S02]  /*4540*/  @P0 FSEL R90, R90, R33, P2 ;  /* 0x000000215a5a0208 */ /* 0x000fc40001000000 */
[----:B------:R-:W-:Y:S02]  /*4550*/  @P0 FSEL R75, R75, R38, P4 ;  /* 0x000000264b4b0208 */ /* 0x000fe40002000000 */
[C---:B------:R-:W-:Y:S02]  /*4560*/  FSETP.NAN.AND P2, PT, R23.reuse, R23, PT ;  /* 0x000000171700720b */ /* 0x040fe40003f48000 */
[----:B------:R-:W-:Y:S02]  /*4570*/  FSEL R40, R23, R46, !P5 ;  /* 0x0000002e17287208 */ /* 0x000fe40006800000 */
[-C--:B------:R-:W-:Y:S02]  /*4580*/  FSETP.GT.AND P4, PT, R68, R47.reuse, PT ;  /* 0x0000002f4400720b */ /* 0x080fe40003f84000 */
[----:B------:R-:W-:Y:S02]  /*4590*/  FSETP.GT.AND P5, PT, R69, R50, PT ;  /* 0x000000324500720b */ /* 0x000fe40003fa4000 */
[----:B------:R-:W-:Y:S01]  /*45a0*/  @P0 FSEL R23, R23, R40, P2 ;  /* 0x0000002817170208 */ /* 0x000fe20001000000 */
[----:B0-----:R-:W-:Y:S01]  /*45b0*/  FFMA R40, R24, R48, R31 ;  /* 0x0000003018287223 */ /* 0x001fe2000000001f */
[----:B------:R-:W-:Y:S01]  /*45c0*/  FSEL R33, R68, R47, P4 ;  /* 0x0000002f44217208 */ /* 0x000fe20002000000 */
[----:B------:R-:W-:Y:S01]  /*45d0*/  FFMA R42, R32, R27, R36 ;  /* 0x0000001b202a7223 */ /* 0x000fe20000000024 */
[----:B------:R-:W-:-:S02]  /*45e0*/  FSETP.NAN.AND P2, PT, R68, R68, PT ;  /* 0x000000444400720b */ /* 0x000fc40003f48000 */
[C---:B------:R-:W-:Y:S02]  /*45f0*/  FSETP.NAN.AND P4, PT, R69.reuse, R69, PT ;  /* 0x000000454500720b */ /* 0x040fe40003f88000 */
[C---:B------:R-:W-:Y:S02]  /*4600*/  FSEL R38, R69.reuse, R50, P5 ;  /* 0x0000003245267208 */ /* 0x040fe40002800000 */
[----:B------:R-:W-:Y:S02]  /*4610*/  FSETP.GT.AND P6, PT, R22, R49, PT ;  /* 0x000000311600720b */ /* 0x000fe40003fc4000 */
[----:B------:R-:W-:Y:S02]  /*4620*/  @P0 FSEL R68, R68, R33, P2 ;  /* 0x0000002144440208 */ /* 0x000fe40001000000 */
[----:B------:R-:W-:Y:S02]  /*4630*/  @P0 FSEL R69, R69, R38, P4 ;  /* 0x0000002645450208 */ /* 0x000fe40002000000 */
[----:B------:R-:W-:-:S02]  /*4640*/  FSETP.NAN.AND P4, PT, R22, R22, PT ;  /* 0x000000161600720b */ /* 0x000fc40003f88000 */
[----:B------:R-:W-:Y:S02]  /*4650*/  FSEL R33, R22, R49, P6 ;  /* 0x0000003116217208 */ /* 0x000fe40003000000 */
[----:B------:R-:W-:Y:S02]  /*4660*/  FSETP.GT.AND P5, PT, R76, R46, PT ;  /* 0x0000002e4c00720b */ /* 0x000fe40003fa4000 */
[----:B------:R-:W-:Y:S01]  /*4670*/  @P0 FSEL R22, R22, R33, P4 ;  /* 0x0000002116160208 */ /* 0x000fe20002000000 */
[----:B------:R-:W-:Y:S01]  /*4680*/  FADD R33, R30, 1 ;  /* 0x3f8000001e217421 */ /* 0x000fe20000000000 */
[----:B------:R-:W-:Y:S01]  /*4690*/  FADD R30, R28, 1 ;  /* 0x3f8000001c1e7421 */ /* 0x000fe20000000000 */
[----:B------:R-:W-:Y:S02]  /*46a0*/  FSETP.NAN.AND P2, PT, R76, R76, PT ;  /* 0x0000004c4c00720b */ /* 0x000fe40003f48000 */
[----:B------:R-:W-:Y:S01]  /*46b0*/  FFMA R41, R25, R33, R34 ;  /* 0x0000002119297223 */ /* 0x000fe20000000022 */
[----:B------:R-:W-:Y:S01]  /*46c0*/  FFMA R43, R30, R26, R29 ;  /* 0x0000001a1e2b7223 */ /* 0x000fe2000000001d */
[----:B------:R-:W-:Y:S01]  /*46d0*/  FSEL R35, R76, R46, P5 ;  /* 0x0000002e4c237208 */ /* 0x000fe20002800000 */
[----:B------:R-:W0:Y:S01]  /*46e0*/  LDS.128 R24, [R7.X4] ;  /* 0x0000000007187984 */ /* 0x000e220000004c00 */
[----:B------:R-:W-:-:S02]  /*46f0*/  FSETP.GEU.AND P4, PT, R89, R40, PT ;  /* 0x000000285900720b */ /* 0x000fc40003f8e000 */
[----:B------:R-:W-:Y:S02]  /*4700*/  @P0 FSEL R76, R76, R35, P2 ;  /* 0x000000234c4c0208 */ /* 0x000fe40001000000 */
[C---:B------:R-:W-:Y:S02]  /*4710*/  FSETP.NAN.AND P2, PT, R89.reuse, R89, PT ;  /* 0x000000595900720b */ /* 0x040fe40003f48000 */
[C---:B------:R-:W-:Y:S02]  /*4720*/  FSEL R28, R89.reuse, R40, !P4 ;  /* 0x00000028591c7208 */ /* 0x040fe40006000000 */
[C---:B------:R-:W-:Y:S02]  /*4730*/  FSETP.GEU.AND P4, PT, R88.reuse, R41, PT ;  /* 0x000000295800720b */ /* 0x040fe40003f8e000 */
[----:B------:R-:W-:Y:S02]  /*4740*/  @P0 FSEL R89, R89, R28, P2 ;  /* 0x0000001c59590208 */ /* 0x000fe40001000000 */
[----:B------:R-:W-:-:S02]  /*4750*/  FSETP.NAN.AND P2, PT, R88, R88, PT ;  /* 0x000000585800720b */ /* 0x000fc40003f48000 */
[----:B------:R-:W-:Y:S02]  /*4760*/  FSEL R35, R88, R41, !P4 ;  /* 0x0000002958237208 */ /* 0x000fe40006000000 */
[----:B------:R-:W-:Y:S02]  /*4770*/  FSETP.GEU.AND P5, PT, R14, R43, PT ;  /* 0x0000002b0e00720b */ /* 0x000fe40003fae000 */
[----:B------:R-:W-:Y:S02]  /*4780*/  FSETP.GEU.AND P4, PT, R85, R42, PT ;  /* 0x0000002a5500720b */ /* 0x000fe40003f8e000 */
[----:B------:R-:W-:Y:S02]  /*4790*/  @P0 FSEL R88, R88, R35, P2 ;  /* 0x0000002358580208 */ /* 0x000fe40001000000 */
[----:B------:R-:W-:Y:S02]  /*47a0*/  FSETP.GT.AND P2, PT, R73, R41, PT ;  /* 0x000000294900720b */ /* 0x000fe40003f44000 */
[----:B------:R-:W-:-:S02]  /*47b0*/  FSEL R35, R14, R43, !P5 ;  /* 0x0000002b0e237208 */ /* 0x000fc40006800000 */
[C---:B------:R-:W-:Y:S02]  /*47c0*/  FSEL R38, R85.reuse, R42, !P4 ;  /* 0x0000002a55267208 */ /* 0x040fe40006000000 */
[C---:B------:R-:W-:Y:S02]  /*47d0*/  FSETP.NAN.AND P5, PT, R14.reuse, R14, PT ;  /* 0x0000000e0e00720b */ /* 0x040fe40003fa8000 */
[----:B------:R-:W-:Y:S02]  /*47e0*/  FSETP.NAN.AND P4, PT, R85, R85, PT ;  /* 0x000000555500720b */ /* 0x000fe40003f88000 */
[C---:B------:R-:W-:Y:S02]  /*47f0*/  FSEL R28, R73.reuse, R41, P2 ;  /* 0x00000029491c7208 */ /* 0x040fe40001000000 */
[----:B------:R-:W-:Y:S02]  /*4800*/  FSETP.NAN.AND P2, PT, R73, R73, PT ;  /* 0x000000494900720b */ /* 0x000fe40003f48000 */
[----:B------:R-:W-:-:S02]  /*4810*/  @P0 FSEL R14, R14, R35, P5 ;  /* 0x000000230e0e0208 */ /* 0x000fc40002800000 */
[----:B------:R-:W-:Y:S01]  /*4820*/  @P0 FSEL R85, R85, R38, P4 ;  /* 0x0000002655550208 */ /* 0x000fe20002000000 */
[----:B0-----:R-:W-:Y:S01]  /*4830*/  FFMA R48, R48, R24, R31 ;  /* 0x0000001830307223 */ /* 0x001fe2000000001f */
[----:B------:R-:W-:Y:S01]  /*4840*/  FSETP.GT.AND P5, PT, R21, R64, PT ;  /* 0x000000401500720b */ /* 0x000fe20003fa4000 */
[----:B------:R-:W-:Y:S01]  /*4850*/  FFMA R36, R27, R32, R36 ;  /* 0x000000201b247223 */ /* 0x000fe20000000024 */
[----:B------:R-:W-:Y:S02]  /*4860*/  FSETP.GT.AND P6, PT, R18, R43, PT ;  /* 0x0000002b1200720b */ /* 0x000fe40003fc4000 */
[----:B------:R-:W-:Y:S02]  /*4870*/  FSETP.GT.AND P4, PT, R74, R42, PT ;  /* 0x0000002a4a00720b */ /* 0x000fe40003f84000 */
[----:B------:R-:W-:Y:S02]  /*4880*/  @P0 FSEL R73, R73, R28, P2 ;  /* 0x0000001c49490208 */ /* 0x000fe40001000000 */
[----:B------:R-:W-:-:S02]  /*4890*/  FSEL R28, R21, R64, P5 ;  /* 0x00000040151c7208 */ /* 0x000fc40002800000 */
[----:B------:R-:W-:Y:S02]  /*48a0*/  FSEL R37, R18, R43, P6 ;  /* 0x0000002b12257208 */ /* 0x000fe40003000000 */
[C---:B------:R-:W-:Y:S02]  /*48b0*/  FSEL R39, R74.reuse, R42, P4 ;  /* 0x0000002a4a277208 */ /* 0x040fe40002000000 */
[----:B------:R-:W-:Y:S02]  /*48c0*/  FSETP.NAN.AND P5, PT, R74, R74, PT ;  /* 0x0000004a4a00720b */ /* 0x000fe40003fa8000 */
[----:B------:R-:W-:Y:S02]  /*48d0*/  FSETP.NAN.AND P6, PT, R18, R18, PT ;  /* 0x000000121200720b */ /* 0x000fe40003fc8000 */
[----:B------:R-:W-:Y:S02]  /*48e0*/  FSETP.GT.AND P2, PT, R10, R40, PT ;  /* 0x000000280a00720b */ /* 0x000fe40003f44000 */
[----:B------:R-:W-:Y:S01]  /*48f0*/  @P0 FSEL R74, R74, R39, P5 ;  /* 0x000000274a4a0208 */ /* 0x000fe20002800000 */
[----:B------:R-:W-:Y:S01]  /*4900*/  FFMA R39, R26, R30, R29 ;  /* 0x0000001e1a277223 */ /* 0x000fe2000000001d */
[----:B------:R-:W-:Y:S01]  /*4910*/  @P0 FSEL R18, R18, R37, P6 ;  /* 0x0000002512120208 */ /* 0x000fe20003000000 */
[----:B------:R-:W-:Y:S01]  /*4920*/  FFMA R37, R33, R25, R34 ;  /* 0x0000001921257223 */ /* 0x000fe20000000022 */
[----:B------:R-:W-:Y:S01]  /*4930*/  FSEL R35, R10, R40, P2 ;  /* 0x000000280a237208 */ /* 0x000fe20001000000 */
[----:B------:R-:W-:Y:S01]  /*4940*/  IMAD R33, R2, 0x1800, R93 ;  /* 0x0000180002217824 */ /* 0x000fe200078e025d */
[----:B------:R-:W-:-:S02]  /*4950*/  FSETP.NAN.AND P2, PT, R21, R21, PT ;  /* 0x000000151500720b */ /* 0x000fc40003f48000 */
[----:B------:R-:W-:Y:S01]  /*4960*/  F2FP.BF16.PACK_AB R26, R44, R64 ;  /* 0x000000402c1a723e */ /* 0x000fe200000010ff */
[----:B------:R-:W-:Y:S01]  /*4970*/  IMAD.WIDE R32, R33, R12, c[0x0][0x178] ;  /* 0x00005e0021207625 */ /* 0x000fe200078e020c */
[----:B------:R-:W-:Y:S02]  /*4980*/  F2FP.BF16.PACK_AB R27, R67, R66 ;  /* 0x00000042431b723e */ /* 0x000fe400000010ff */
[----:B------:R-:W-:Y:S02]  /*4990*/  F2FP.BF16.PACK_AB R24, R37, R48 ;  /* 0x000000302518723e */ /* 0x000fe400000010ff */
[----:B------:R-:W-:Y:S02]  /*49a0*/  F2FP.BF16.PACK_AB R25, R36, R39 ;  /* 0x000000272419723e */ /* 0x000fe400000010ff */
[----:B------:R-:W-:Y:S02]  /*49b0*/  @P0 FSEL R21, R21, R28, P2 ;  /* 0x0000001c15150208 */ /* 0x000fe40001000000 */
[----:B------:R-:W-:Y:S01]  /*49c0*/  FSETP.GEU.AND P2, PT, R70, R48, PT ;  /* 0x000000304600720b */ /* 0x000fe20003f4e000 */
[----:B------:R0:W-:Y:S01]  /*49d0*/  @P0 STG.E.128 [R32.64], R24 ;  /* 0x0000001820000986 */ /* 0x0001e2000c101d06 */
[----:B------:R-:W-:-:S02]  /*49e0*/  FSETP.NAN.AND P4, PT, R10, R10, PT ;  /* 0x0000000a0a00720b */ /* 0x000fc40003f88000 */
[C---:B------:R-:W-:Y:S02]  /*49f0*/  FSETP.GEU.AND P5, PT, R87.reuse, R37, PT ;  /* 0x000000255700720b */ /* 0x040fe40003fae000 */
[----:B------:R-:W-:Y:S01]  /*4a00*/  @P0 FSEL R10, R10, R35, P4 ;  /* 0x000000230a0a0208 */ /* 0x000fe20002000000 */
[----:B------:R-:W-:Y:S01]  /*4a10*/  IMAD.IADD R35, R78, 0x1, R93 ;  /* 0x000000014e237824 */ /* 0x000fe200078e025d */
[----:B------:R-:W-:Y:S01]  /*4a20*/  FSETP.GEU.AND P4, PT, R86, R36, PT ;  /* 0x000000245600720b */ /* 0x000fe20003f8e000 */
[----:B------:R-:W-:Y:S01]  /*4a30*/  IMAD.MOV.U32 R93, RZ, RZ, 0x800 ;  /* 0x00000800ff5d7424 */ /* 0x000fe200078e00ff */
[----:B------:R-:W-:Y:S01]  /*4a40*/  FSEL R38, R87, R37, !P5 ;  /* 0x0000002557267208 */ /* 0x000fe20006800000 */
[----:B------:R-:W-:Y:S01]  /*4a50*/  IMAD.WIDE R34, R35, R12, c[0x0][0x178] ;  /* 0x00005e0023227625 */ /* 0x000fe200078e020c */
[----:B------:R-:W-:Y:S02]  /*4a60*/  FSETP.GT.AND P6, PT, R84, R39, PT ;  /* 0x000000275400720b */ /* 0x000fe40003fc4000 */
[----:B------:R-:W-:-:S02]  /*4a70*/  F2FP.BF16.PACK_AB R28, R41, R40 ;  /* 0x00000028291c723e */ /* 0x000fc400000010ff */
[C---:B------:R-:W-:Y:S02]  /*4a80*/  FSETP.NAN.AND P5, PT, R87.reuse, R87, PT ;  /* 0x000000575700720b */ /* 0x040fe40003fa8000 */
[----:B------:R-:W-:Y:S02]  /*4a90*/  FSEL R41, R86, R36, !P4 ;  /* 0x0000002456297208 */ /* 0x000fe40006000000 */
[C---:B0-----:R-:W-:Y:S02]  /*4aa0*/  FSEL R25, R70.reuse, R48, !P2 ;  /* 0x0000003046197208 */ /* 0x041fe40005000000 */
[C---:B------:R-:W-:Y:S02]  /*4ab0*/  FSETP.NAN.AND P2, PT, R70.reuse, R70, PT ;  /* 0x000000464600720b */ /* 0x040fe40003f48000 */
[----:B------:R-:W-:Y:S02]  /*4ac0*/  @P0 FSEL R87, R87, R38, P5 ;  /* 0x0000002657570208 */ /* 0x000fe40002800000 */
[----:B------:R-:W-:-:S02]  /*4ad0*/  @P0 FSEL R70, R70, R25, P2 ;  /* 0x0000001946460208 */ /* 0x000fc40001000000 */
[CC--:B------:R-:W-:Y:S02]  /*4ae0*/  FSETP.GT.AND P2, PT, R17.reuse, R36.reuse, PT ;  /* 0x000000241100720b */ /* 0x0c0fe40003f44000 */
[C---:B------:R-:W-:Y:S02]  /*4af0*/  FSEL R25, R84.reuse, R39, P6 ;  /* 0x0000002754197208 */ /* 0x040fe40003000000 */
[----:B------:R-:W-:Y:S02]  /*4b00*/  FSEL R36, R17, R36, P2 ;  /* 0x0000002411247208 */ /* 0x000fe40001000000 */
[----:B------:R-:W-:Y:S02]  /*4b10*/  FSETP.NAN.AND P2, PT, R84, R84, PT ;  /* 0x000000545400720b */ /* 0x000fe40003f48000 */
[----:B------:R-:W-:Y:S02]  /*4b20*/  FSETP.GT.AND P5, PT, R16, R37, PT ;  /* 0x000000251000720b */ /* 0x000fe40003fa4000 */
[----:B------:R-:W-:-:S02]  /*4b30*/  @P0 FSEL R84, R84, R25, P2 ;  /* 0x0000001954540208 */ /* 0x000fc40001000000 */
[----:B------:R-:W-:Y:S01]  /*4b40*/  PLOP3.LUT P2, PT, PT, PT, UP0, 0x80, 0x0 ;  /* 0x000000000000781c */ /* 0x000fe20003f4f008 */
[----:B------:R-:W-:Y:S01]  /*4b50*/  UPLOP3.LUT UP0, UPT, UPT, UPT, UPT, 0x40, 0x0 ;  /* 0x000000000000789c */ /* 0x000fe20003f0e870 */
[----:B------:R-:W-:Y:S02]  /*4b60*/  FSETP.NAN.AND P4, PT, R86, R86, PT ;  /* 0x000000565600720b */ /* 0x000fe40003f88000 */
[C---:B------:R-:W-:Y:S02]  /*4b70*/  FSETP.NAN.AND P6, PT, R16.reuse, R16, PT ;  /* 0x000000101000720b */ /* 0x040fe40003fc8000 */
[----:B------:R-:W-:Y:S02]  /*4b80*/  FSEL R37, R16, R37, P5 ;  /* 0x0000002510257208 */ /* 0x000fe40002800000 */
[----:B------:R-:W-:Y:S02]  /*4b90*/  @P0 FSEL R86, R86, R41, P4 ;  /* 0x0000002956560208 */ /* 0x000fe40002000000 */
[----:B------:R-:W-:-:S02]  /*4ba0*/  @P0 FSEL R16, R16, R37, P6 ;  /* 0x0000002510100208 */ /* 0x000fc40003000000 */
[----:B------:R-:W-:Y:S02]  /*4bb0*/  FSETP.NAN.AND P4, PT, R17, R17, PT ;  /* 0x000000111100720b */ /* 0x000fe40003f88000 */
[----:B------:R-:W-:Y:S02]  /*4bc0*/  FSETP.GT.AND P6, PT, R83, R48, PT ;  /* 0x000000305300720b */ /* 0x000fe40003fc4000 */
[----:B------:R-:W-:Y:S02]  /*4bd0*/  F2FP.BF16.PACK_AB R30, R46, R49 ;  /* 0x000000312e1e723e */ /* 0x000fe400000010ff */
[----:B------:R-:W-:Y:S02]  /*4be0*/  F2FP.BF16.PACK_AB R31, R47, R50 ;  /* 0x000000322f1f723e */ /* 0x000fe400000010ff */
[----:B------:R-:W-:Y:S02]  /*4bf0*/  F2FP.BF16.PACK_AB R29, R42, R43 ;  /* 0x0000002b2a1d723e */ /* 0x000fe400000010ff */
[----:B------:R-:W-:-:S02]  /*4c00*/  FSETP.GEU.AND P5, PT, R82, R39, PT ;  /* 0x000000275200720b */ /* 0x000fc40003fae000 */
[----:B------:R-:W-:Y:S01]  /*4c10*/  @P0 FSEL R17, R17, R36, P4 ;  /* 0x0000002411110208 */ /* 0x000fe20002000000 */
[----:B------:R0:W-:Y:S01]  /*4c20*/  @P0 STG.E.128 [R34.64], R28 ;  /* 0x0000001c22000986 */ /* 0x0001e2000c101d06 */
[C---:B------:R-:W-:Y:S02]  /*4c30*/  FSEL R48, R83.reuse, R48, P6 ;  /* 0x0000003053307208 */ /* 0x040fe40003000000 */
[C---:B------:R-:W-:Y:S02]  /*4c40*/  FSETP.NAN.AND P4, PT, R83.reuse, R83, PT ;  /* 0x000000535300720b */ /* 0x040fe40003f88000 */
[C---:B------:R-:W-:Y:S02]  /*4c50*/  FSETP.NAN.AND P6, PT, R82.reuse, R82, PT ;  /* 0x000000525200720b */ /* 0x040fe40003fc8000 */
[----:B------:R-:W-:Y:S02]  /*4c60*/  FSEL R39, R82, R39, !P5 ;  /* 0x0000002752277208 */ /* 0x000fe40006800000 */
[----:B------:R-:W-:-:S02]  /*4c70*/  @P0 FSEL R83, R83, R48, P4 ;  /* 0x0000003053530208 */ /* 0x000fc40002000000 */
[----:B------:R-:W-:Y:S01]  /*4c80*/  @P0 FSEL R82, R82, R39, P6 ;  /* 0x0000002752520208 */ /* 0x000fe20003000000 */
[----:B------:R-:W-:Y:S01]  /*4c90*/  @!P2 CALL.REL.NOINC `(.L_x_3) ;  /* 0x000000100000a944 */ /* 0x000fe20003c00000 */
[----:B------:R-:W-:Y:S05]  /*4ca0*/  BRA `(.L_x_4) ;  /* 0xffffebf000007947 */ /* 0x000fea000383ffff */
.L_x_3:
[----:B------:R-:W-:Y:S01]  /*4cb0*/  BAR.SYNC.DEFER_BLOCKING 0x0 ;  /* 0x0000000000007b1d */ /* 0x000fe20000010000 */
[C---:B------:R-:W-:Y:S01]  /*4cc0*/  FSETP.NAN.AND P0, PT, R70.reuse, R70, PT ;  /* 0x000000464600720b */ /* 0x040fe20003f08000 */
[----:B------:R-:W-:Y:S01]  /*4cd0*/  UPLOP3.LUT UP0, UPT, UPT, UPT, UPT, 0x80, 0x0 ;  /* 0x000000000000789c */ /* 0x000fe20003f0f070 */
[CC--:B------:R-:W-:Y:S02]  /*4ce0*/  FSETP.GEU.AND P2, PT, R70.reuse, R87.reuse, PT ;  /* 0x000000574600720b */ /* 0x0c0fe40003f4e000 */
[C---:B------:R-:W-:Y:S01]  /*4cf0*/  FSEL R87, R70.reuse, R87, P0 ;  /* 0x0000005746577208 */ /* 0x040fe20000000000 */
[----:B------:R-:W-:Y:S01]  /*4d00*/  UMOV UR4, URZ ;  /* 0x0000003f00047c82 */ /* 0x000fe20008000000 */
[----:B------:R-:W-:Y:S02]  /*4d10*/  FSETP.NAN.AND P0, PT, R89, R89, PT ;  /* 0x000000595900720b */ /* 0x000fe40003f08000 */
[----:B------:R-:W-:-:S02]  /*4d20*/  FSEL R87, R70, R87, !P2 ;  /* 0x0000005746577208 */ /* 0x000fc40005000000 */
[CC--:B------:R-:W-:Y:S02]  /*4d30*/  FSETP.GEU.AND P4, PT, R89.reuse, R88.reuse, PT ;  /* 0x000000585900720b */ /* 0x0c0fe40003f8e000 */
[----:B------:R-:W-:Y:S02]  /*4d40*/  FSEL R88, R89, R88, P0 ;  /* 0x0000005859587208 */ /* 0x000fe40000000000 */
[----:B------:R-:W-:Y:S02]  /*4d50*/  FSETP.GEU.AND P2, PT, R87, R82, PT ;  /* 0x000000525700720b */ /* 0x000fe40003f4e000 */
[----:B------:R-:W-:Y:S02]  /*4d60*/  FSEL R88, R89, R88, !P4 ;  /* 0x0000005859587208 */ /* 0x000fe40006000000 */
[----:B------:R-:W-:Y:S02]  /*4d70*/  FSETP.NAN.AND P0, PT, R87, R87, PT ;  /* 0x000000575700720b */ /* 0x000fe40003f08000 */
[----:B------:R-:W-:-:S07]  /*4d80*/  FSETP.GEU.AND P4, PT, R88, R14, PT ;  /* 0x0000000e5800720b */ /* 0x000fce0003f8e000 */
[----:B------:R-:W-:Y:S02]  /*4d90*/  @P2 FSEL R87, R87, R82, P0 ;  /* 0x0000005257572208 */ /* 0x000fe40000000000 */
[C---:B------:R-:W-:Y:S02]  /*4da0*/  FSETP.NAN.AND P0, PT, R88.reuse, R88, PT ;  /* 0x000000585800720b */ /* 0x040fe40003f08000 */
[C---:B------:R-:W-:Y:S02]  /*4db0*/  FSETP.GEU.AND P2, PT, R87.reuse, R86, PT ;  /* 0x000000565700720b */ /* 0x040fe40003f4e000 */
[----:B------:R-:W-:Y:S02]  /*4dc0*/  @P4 FSEL R88, R88, R14, P0 ;  /* 0x0000000e58584208 */ /* 0x000fe40000000000 */
        /* <DEDUP_REMOVED lines=27> */
[----:B------:R-:W-:-:S03]  /*4f80*/  FSETP.NAN.AND P0, PT, R88, R88, PT ;  /* 0x000000585800720b */ /* 0x000fc60003f08000 */
[----:B------:R-:W1:Y:S01]  /*4f90*/  SHFL.BFLY PT, R2, R87, 0x10, 0x1f ;  /* 0x0e001f0057027f89 */ /* 0x000e6200000e0000 */
[----:B------:R-:W-:Y:S02]  /*4fa0*/  @P4 FSEL R88, R88, R90, P0 ;  /* 0x0000005a58584208 */ /* 0x000fe40000000000 */
[C---:B------:R-:W-:Y:S02]  /*4fb0*/  FSETP.NAN.AND P0, PT, R87.reuse, R87, PT ;  /* 0x000000575700720b */ /* 0x040fe40003f08000 */
[----:B------:R-:W-:Y:S01]  /*4fc0*/  FSETP.NAN.AND P2, PT, R88, R88, PT ;  /* 0x000000585800720b */ /* 0x000fe20003f48000 */
[----:B------:R-:W2:Y:S01]  /*4fd0*/  SHFL.BFLY PT, R3, R88, 0x10, 0x1f ;  /* 0x0e001f0058037f89 */ /* 0x000ea200000e0000 */
[----:B-1----:R-:W-:-:S09]  /*4fe0*/  FSETP.GEU.AND P4, PT, R87, R2, PT ;  /* 0x000000025700720b */ /* 0x002fd20003f8e000 */
[----:B------:R-:W-:Y:S02]  /*4ff0*/  @!P0 FSEL R87, R87, R2, !P4 ;  /* 0x0000000257578208 */ /* 0x000fe40006000000 */
[----:B--2---:R-:W-:-:S03]  /*5000*/  FSETP.GEU.AND P0, PT, R88, R3, PT ;  /* 0x000000035800720b */ /* 0x004fc60003f0e000 */
[----:B------:R-:W1:Y:S01]  /*5010*/  SHFL.BFLY PT, R2, R87, 0x8, 0x1f ;  /* 0x0d001f0057027f89 */ /* 0x000e6200000e0000 */
[----:B------:R-:W-:Y:S02]  /*5020*/  @!P2 FSEL R88, R88, R3, !P0 ;  /* 0x000000035858a208 */ /* 0x000fe40004000000 */
[----:B------:R-:W-:-:S03]  /*5030*/  FSETP.NAN.AND P0, PT, R87, R87, PT ;  /* 0x000000575700720b */ /* 0x000fc60003f08000 */
[----:B------:R-:W2:Y:S01]  /*5040*/  SHFL.BFLY PT, R3, R88, 0x8, 0x1f ;  /* 0x0d001f0058037f89 */ /* 0x000ea200000e0000 */
[----:B-1----:R-:W-:Y:S02]  /*5050*/  FSETP.GEU.AND P2, PT, R87, R2, PT ;  /* 0x000000025700720b */ /* 0x002fe40003f4e000 */
[----:B--2---:R-:W-:-:S11]  /*5060*/  FSETP.GEU.AND P4, PT, R88, R3, PT ;  /* 0x000000035800720b */ /* 0x004fd60003f8e000 */
[----:B------:R-:W-:Y:S02]  /*5070*/  @P2 FSEL R87, R87, R2, P0 ;  /* 0x0000000257572208 */ /* 0x000fe40000000000 */
[C---:B------:R-:W-:Y:S02]  /*5080*/  FSETP.NAN.AND P0, PT, R88.reuse, R88, PT ;  /* 0x000000585800720b */ /* 0x040fe40003f08000 */
[C---:B------:R-:W-:Y:S01]  /*5090*/  FSETP.NAN.AND P2, PT, R83.reuse, R83, PT ;  /* 0x000000535300720b */ /* 0x040fe20003f48000 */
[----:B------:R-:W1:Y:S01]  /*50a0*/  SHFL.BFLY PT, R2, R87, 0x4, 0x1f ;  /* 0x0c801f0057027f89 */ /* 0x000e6200000e0000 */
[----:B------:R-:W-:Y:S02]  /*50b0*/  @P4 FSEL R88, R88, R3, P0 ;  /* 0x0000000358584208 */ /* 0x000fe40000000000 */
[CC--:B------:R-:W-:Y:S02]  /*50c0*/  FSETP.GT.AND P0, PT, R83.reuse, R16.reuse, PT ;  /* 0x000000105300720b */ /* 0x0c0fe40003f04000 */
[----:B------:R-:W-:Y:S01]  /*50d0*/  FSEL R16, R83, R16, P2 ;  /* 0x0000001053107208 */ /* 0x000fe20001000000 */
[----:B------:R-:W2:Y:S01]  /*50e0*/  SHFL.BFLY PT, R3, R88, 0x4, 0x1f ;  /* 0x0c801f0058037f89 */ /* 0x000ea200000e0000 */
[----:B------:R-:W-:-:S02]  /*50f0*/  FSETP.NAN.AND P4, PT, R10, R10, PT ;  /* 0x0000000a0a00720b */ /* 0x000fc40003f88000 */
[----:B------:R-:W-:Y:S02]  /*5100*/  FSEL R16, R83, R16, P0 ;  /* 0x0000001053107208 */ /* 0x000fe40000000000 */
[C---:B------:R-:W-:Y:S02]  /*5110*/  FSETP.NAN.AND P6, PT, R87.reuse, R87, PT ;  /* 0x000000575700720b */ /* 0x040fe40003fc8000 */
[C---:B------:R-:W-:Y:S02]  /*5120*/  FSETP.GT.AND P0, PT, R16.reuse, R84, PT ;  /* 0x000000541000720b */ /* 0x040fe40003f04000 */
[----:B------:R-:W-:Y:S02]  /*5130*/  FSETP.NAN.AND P2, PT, R16, R16, PT ;  /* 0x000000101000720b */ /* 0x000fe40003f48000 */
[----:B-1----:R-:W-:-:S09]  /*5140*/  FSETP.GEU.AND P5, PT, R87, R2, PT ;  /* 0x000000025700720b */ /* 0x002fd20003fae000 */
[----:B------:R-:W-:Y:S02]  /*5150*/  @!P0 FSEL R16, R16, R84, P2 ;  /* 0x0000005410108208 */ /* 0x000fe40001000000 */
[CC--:B------:R-:W-:Y:S02]  /*5160*/  FSETP.GT.AND P0, PT, R10.reuse, R73.reuse, PT ;  /* 0x000000490a00720b */ /* 0x0c0fe40003f04000 */
[----:B------:R-:W-:Y:S02]  /*5170*/  FSEL R73, R10, R73, P4 ;  /* 0x000000490a497208 */ /* 0x000fe40002000000 */
[----:B------:R-:W-:Y:S02]  /*5180*/  FSETP.GT.AND P2, PT, R16, R17, PT ;  /* 0x000000111000720b */ /* 0x000fe40003f44000 */
[----:B------:R-:W-:Y:S02]  /*5190*/  FSEL R73, R10, R73, P0 ;  /* 0x000000490a497208 */ /* 0x000fe40000000000 */
[----:B--2---:R-:W-:-:S02]  /*51a0*/  FSETP.GEU.AND P0, PT, R88, R3, PT ;  /* 0x000000035800720b */ /* 0x004fc40003f0e000 */
[----:B------:R-:W-:Y:S02]  /*51b0*/  FSETP.GT.AND P4, PT, R73, R18, PT ;  /* 0x000000124900720b */ /* 0x000fe40003f84000 */
[----:B------:R-:W-:Y:S02]  /*51c0*/  @P5 FSEL R87, R87, R2, P6 ;  /* 0x0000000257575208 */ /* 0x000fe40003000000 */
[----:B------:R-:W-:Y:S02]  /*51d0*/  FSETP.NAN.AND P6, PT, R16, R16, PT ;  /* 0x000000101000720b */ /* 0x000fe40003fc8000 */
[----:B------:R-:W-:Y:S01]  /*51e0*/  FSETP.NAN.AND P5, PT, R88, R88, PT ;  /* 0x000000585800720b */ /* 0x000fe20003fa8000 */
[----:B------:R-:W1:Y:S01]  /*51f0*/  SHFL.BFLY PT, R2, R87, 0x2, 0x1f ;  /* 0x0c401f0057027f89 */ /* 0x000e6200000e0000 */
[----:B------:R-:W-:Y:S02]  /*5200*/  @!P2 FSEL R16, R16, R17, P6 ;  /* 0x000000111010a208 */ /* 0x000fe40003000000 */
[----:B------:R-:W-:-:S02]  /*5210*/  FSETP.NAN.AND P2, PT, R73, R73, PT ;  /* 0x000000494900720b */ /* 0x000fc40003f48000 */
[----:B------:R-:W-:Y:S02]  /*5220*/  @P0 FSEL R88, R88, R3, P5 ;  /* 0x0000000358580208 */ /* 0x000fe40002800000 */
[C---:B------:R-:W-:Y:S02]  /*5230*/  FSETP.GT.AND P0, PT, R16.reuse, R21, PT ;  /* 0x000000151000720b */ /* 0x040fe40003f04000 */
[----:B------:R-:W-:Y:S01]  /*5240*/  @!P4 FSEL R73, R73, R18, P2 ;  /* 0x000000124949c208 */ /* 0x000fe20001000000 */
[----:B------:R-:W2:Y:S01]  /*5250*/  SHFL.BFLY PT, R3, R88, 0x2, 0x1f ;  /* 0x0c401f0058037f89 */ /* 0x000ea200000e0000 */
[----:B------:R-:W-:Y:S02]  /*5260*/  FSETP.NAN.AND P2, PT, R16, R16, PT ;  /* 0x000000101000720b */ /* 0x000fe40003f48000 */
[----:B------:R-:W-:Y:S02]  /*5270*/  FSETP.GT.AND P4, PT, R73, R74, PT ;  /* 0x0000004a4900720b */ /* 0x000fe40003f84000 */
[----:B------:R-:W-:-:S05]  /*5280*/  LOP3.LUT R17, R0, 0x1, RZ, 0xc0, !PT ;  /* 0x0000000100117812 */ /* 0x000fca00078ec0ff */
[----:B------:R-:W-:Y:S02]  /*5290*/  @!P0 FSEL R16, R16, R21, P2 ;  /* 0x0000001510108208 */ /* 0x000fe40001000000 */
[C---:B------:R-:W-:Y:S02]  /*52a0*/  FSETP.NAN.AND P0, PT, R73.reuse, R73, PT ;  /* 0x000000494900720b */ /* 0x040fe40003f08000 */
[----:B------:R-:W-:Y:S02]  /*52b0*/  FSETP.GT.AND P5, PT, R16, R71, PT ;  /* 0x000000471000720b */ /* 0x000fe40003fa4000 */
[----:B------:R-:W-:Y:S02]  /*52c0*/  @!P4 FSEL R73, R73, R74, P0 ;  /* 0x0000004a4949c208 */ /* 0x000fe40000000000 */
[----:B-1----:R-:W-:Y:S02]  /*52d0*/  FSETP.GEU.AND P2, PT, R87, R2, PT ;  /* 0x000000025700720b */ /* 0x002fe40003f4e000 */
[----:B------:R-:W-:-:S02]  /*52e0*/  FSETP.GT.AND P4, PT, R73, R22, PT ;  /* 0x000000164900720b */ /* 0x000fc40003f84000 */
[----:B------:R-:W-:Y:S02]  /*52f0*/  FSETP.NAN.AND P6, PT, R16, R16, PT ;  /* 0x000000101000720b */ /* 0x000fe40003fc8000 */
[----:B--2---:R-:W-:-:S03]  /*5300*/  FSETP.GEU.AND P0, PT, R88, R3, PT ;  /* 0x000000035800720b */ /* 0x004fc60003f0e000 */
[----:B------:R-:W-:Y:S02]  /*5310*/  @!P5 FSEL R16, R16, R71, P6 ;  /* 0x000000471010d208 */ /* 0x000fe40003000000 */
[----:B------:R-:W-:Y:S02]  /*5320*/  FSETP.NAN.AND P6, PT, R73, R73, PT ;  /* 0x000000494900720b */ /* 0x000fe40003fc8000 */
[----:B------:R-:W-:Y:S02]  /*5330*/  FSETP.NAN.AND P5, PT, R87, R87, PT ;  /* 0x000000575700720b */ /* 0x000fe40003fa8000 */
[----:B------:R-:W-:Y:S02]  /*5340*/  @!P4 FSEL R73, R73, R22, P6 ;  /* 0x000000164949c208 */ /* 0x000fe40003000000 */
[----:B------:R-:W-:Y:S02]  /*5350*/  @P2 FSEL R87, R87, R2, P5 ;  /* 0x0000000257572208 */ /* 0x000fe40002800000 */
[----:B------:R-:W-:-:S02]  /*5360*/  FSETP.NAN.AND P4, PT, R88, R88, PT ;  /* 0x000000585800720b */ /* 0x000fc40003f88000 */
[C---:B------:R-:W-:Y:S01]  /*5370*/  FSETP.GT.AND P2, PT, R73.reuse, R76, PT ;  /* 0x0000004c4900720b */ /* 0x040fe20003f44000 */
[----:B------:R-:W1:Y:S01]  /*5380*/  SHFL.BFLY PT, R2, R87, 0x1, 0x1f ;  /* 0x0c201f0057027f89 */ /* 0x000e6200000e0000 */
[----:B------:R-:W-:Y:S02]  /*5390*/  @P0 FSEL R88, R88, R3, P4 ;  /* 0x0000000358580208 */ /* 0x000fe40002000000 */
[C---:B------:R-:W-:Y:S02]  /*53a0*/  FSETP.GT.AND P0, PT, R16.reuse, R19, PT ;  /* 0x000000131000720b */ /* 0x040fe40003f04000 */
[----:B------:R-:W-:Y:S01]  /*53b0*/  FSETP.NAN.AND P5, PT, R73, R73, PT ;  /* 0x000000494900720b */ /* 0x000fe20003fa8000 */
[----:B------:R-:W2:Y:S01]  /*53c0*/  SHFL.BFLY PT, R11, R88, 0x1, 0x1f ;  /* 0x0c201f00580b7f89 */ /* 0x000ea200000e0000 */
[----:B------:R-:W-:Y:S02]  /*53d0*/  FSETP.NAN.AND P4, PT, R16, R16, PT ;  /* 0x000000101000720b */ /* 0x000fe40003f88000 */
[----:B------:R-:W-:-:S03]  /*53e0*/  SHF.R.U32.HI R3, RZ, 0x5, R0 ;  /* 0x00000005ff037819 */ /* 0x000fc60000011600 */
[----:B------:R-:W-:-:S04]  /*53f0*/  @!P2 FSEL R73, R73, R76, P5 ;  /* 0x0000004c4949a208 */ /* 0x000fc80002800000 */
[----:B------:R-:W-:Y:S01]  /*5400*/  @!P0 FSEL R16, R16, R19, P4 ;  /* 0x0000001310108208 */ /* 0x000fe20002000000 */
[----:B------:R-:W-:Y:S01]  /*5410*/  IMAD.WIDE R18, R9, R12, c[0x0][0x1a0] ;  /* 0x0000680009127625 */ /* 0x000fe200078e020c */
[C---:B------:R-:W-:Y:S02]  /*5420*/  FSETP.GT.AND P5, PT, R73.reuse, R69, PT ;  /* 0x000000454900720b */ /* 0x040fe40003fa4000 */
[C---:B------:R-:W-:Y:S02]  /*5430*/  FSETP.GT.AND P2, PT, R16.reuse, R20, PT ;  /* 0x000000141000720b */ /* 0x040fe40003f44000 */
[----:B------:R-:W-:Y:S02]  /*5440*/  FSETP.NAN.AND P6, PT, R73, R73, PT ;  /* 0x000000494900720b */ /* 0x000fe40003fc8000 */
[----:B-1----:R-:W-:Y:S02]  /*5450*/  FSETP.GEU.AND P0, PT, R87, R2, PT ;  /* 0x000000025700720b */ /* 0x002fe40003f0e000 */
[----:B------:R-:W-:-:S05]  /*5460*/  FSETP.NAN.AND P4, PT, R16, R16, PT ;  /* 0x000000101000720b */ /* 0x000fca0003f88000 */
[----:B------:R-:W-:Y:S02]  /*5470*/  @!P5 FSEL R73, R73, R69, P6 ;  /* 0x000000454949d208 */ /* 0x000fe40003000000 */
[----:B--2---:R-:W-:Y:S02]  /*5480*/  FSETP.GEU.AND P5, PT, R88, R11, PT ;  /* 0x0000000b5800720b */ /* 0x004fe40003fae000 */
[----:B------:R-:W-:Y:S02]  /*5490*/  @!P2 FSEL R16, R16, R20, P4 ;  /* 0x000000141010a208 */ /* 0x000fe40002000000 */
[C---:B------:R-:W-:Y:S02]  /*54a0*/  FSETP.NAN.AND P4, PT, R87.reuse, R87, PT ;  /* 0x000000575700720b */ /* 0x040fe40003f88000 */
[----:B------:R-:W-:Y:S02]  /*54b0*/  FSETP.NAN.AND P6, PT, R88, R88, PT ;  /* 0x000000585800720b */ /* 0x000fe40003fc8000 */
[----:B------:R-:W-:Y:S01]  /*54c0*/  @P0 SEL R87, R87, R2, P4 ;  /* 0x0000000257570207 */ /* 0x000fe20002000000 */
[----:B------:R-:W-:Y:S01]  /*54d0*/  IMAD.SHL.U32 R2, R3, 0x4, RZ ;  /* 0x0000000403027824 */ /* 0x000fe200078e00ff */
[----:B------:R-:W-:Y:S01]  /*54e0*/  FSETP.GT.AND P2, PT, R73, R68, PT ;  /* 0x000000444900720b */ /* 0x000fe20003f44000 */
[----:B------:R-:W1:Y:S01]  /*54f0*/  SHFL.BFLY PT, R3, R16, 0x10, 0x1f ;  /* 0x0e001f0010037f89 */ /* 0x000e6200000e0000 */
[----:B------:R-:W-:-:S02]  /*5500*/  ISETP.GE.AND P4, PT, R0, 0x10, PT ;  /* 0x000000100000780c */ /* 0x000fc40003f86270 */
[----:B------:R-:W-:Y:S02]  /*5510*/  LOP3.LUT R2, R2, 0x1c, RZ, 0xe2, !PT ;  /* 0x0000001c02027812 */ /* 0x000fe400078ee2ff */
[----:B------:R-:W-:Y:S02]  /*5520*/  @P5 SEL R88, R88, R11, P6 ;  /* 0x0000000b58585207 */ /* 0x000fe40003000000 */
[C---:B------:R-:W-:Y:S01]  /*5530*/  FSETP.NAN.AND P0, PT, R73.reuse, R73, PT ;  /* 0x000000494900720b */ /* 0x040fe20003f08000 */
[----:B------:R-:W-:Y:S04]  /*5540*/  @!P1 STS [R2], R87 ;  /* 0x0000005702009388 */ /* 0x000fe80000000800 */
[----:B------:R-:W-:Y:S01]  /*5550*/  @!P1 STS [R2+0x20], R88 ;  /* 0x0000205802009388 */ /* 0x000fe20000000800 */
[----:B------:R-:W-:-:S03]  /*5560*/  @!P2 FSEL R73, R73, R68, P0 ;  /* 0x000000444949a208 */ /* 0x000fc60000000000 */
[----:B------:R-:W-:Y:S01]  /*5570*/  BAR.SYNC.DEFER_BLOCKING 0x0 ;  /* 0x0000000000007b1d */ /* 0x000fe20000010000 */
[----:B------:R-:W-:Y:S02]  /*5580*/  FSETP.NAN.AND P2, PT, R16, R16, PT ;  /* 0x000000101000720b */ /* 0x000fe40003f48000 */
[----:B------:R-:W-:-:S03]  /*5590*/  FSETP.NAN.AND P5, PT, R73, R73, PT ;  /* 0x000000494900720b */ /* 0x000fc60003fa8000 */
[----:B------:R-:W2:Y:S01]  /*55a0*/  SHFL.BFLY PT, R10, R73, 0x10, 0x1f ;  /* 0x0e001f00490a7f89 */ /* 0x000ea200000e0000 */
[----:B-1----:R-:W-:-:S07]  /*55b0*/  FSETP.GT.AND P0, PT, R16, R3, PT ;  /* 0x000000031000720b */ /* 0x002fce0003f04000 */
[----:B------:R-:W-:-:S05]  /*55c0*/  @!P2 FSEL R16, R16, R3, P0 ;  /* 0x000000031010a208 */ /* 0x000fca0000000000 */
[----:B------:R-:W1:Y:S04]  /*55d0*/  SHFL.BFLY PT, R3, R16, 0x8, 0x1f ;  /* 0x0d001f0010037f89 */ /* 0x000e6800000e0000 */
[----:B------:R-:W-:Y:S01]  /*55e0*/  @!P4 LDS R7, [R0.X4] ;  /* 0x000000000007c984 */ /* 0x000fe20000004800 */
[----:B--2---:R-:W-:-:S04]  /*55f0*/  FSETP.GT.AND P0, PT, R73, R10, PT ;  /* 0x0000000a4900720b */ /* 0x004fc80003f04000 */
[----:B------:R-:W-:Y:S02]  /*5600*/  @!P5 FSEL R73, R73, R10, P0 ;  /* 0x0000000a4949d208 */ /* 0x000fe40000000000 */
[----:B------:R-:W-:-:S03]  /*5610*/  FSETP.NAN.AND P5, PT, R16, R16, PT ;  /* 0x000000101000720b */ /* 0x000fc60003fa8000 */
[----:B------:R-:W2:Y:S01]  /*5620*/  SHFL.BFLY PT, R14, R73, 0x8, 0x1f ;  /* 0x0d001f00490e7f89 */ /* 0x000ea200000e0000 */
[----:B-1----:R-:W-:-:S13]  /*5630*/  FSETP.GT.AND P2, PT, R16, R3, PT ;  /* 0x000000031000720b */ /* 0x002fda0003f44000 */
[----:B------:R-:W-:Y:S02]  /*5640*/  @!P2 FSEL R16, R16, R3, P5 ;  /* 0x000000031010a208 */ /* 0x000fe40002800000 */
[----:B------:R-:W-:-:S03]  /*5650*/  FSETP.NAN.AND P2, PT, R73, R73, PT ;  /* 0x000000494900720b */ /* 0x000fc60003f48000 */
[----:B------:R-:W1:Y:S01]  /*5660*/  SHFL.BFLY PT, R3, R16, 0x4, 0x1f ;  /* 0x0c801f0010037f89 */ /* 0x000e6200000e0000 */
[----:B--2---:R-:W-:-:S03]  /*5670*/  FSETP.GT.AND P0, PT, R73, R14, PT ;  /* 0x0000000e4900720b */ /* 0x004fc60003f04000 */
[----:B------:R-:W2:Y:S10]  /*5680*/  SHFL.BFLY PT, R10, R7, 0x4, 0x1f ;  /* 0x0c801f00070a7f89 */ /* 0x000eb400000e0000 */
[----:B------:R-:W-:-:S02]  /*5690*/  @!P0 FSEL R73, R73, R14, P2 ;  /* 0x0000000e49498208 */ /* 0x000fc40001000000 */
[----:B------:R-:W-:-:S03]  /*56a0*/  FSETP.NAN.AND P0, PT, R7, R7, PT ;  /* 0x000000070700720b */ /* 0x000fc60003f08000 */
[----:B------:R-:W3:Y:S01]  /*56b0*/  SHFL.BFLY PT, R14, R73, 0x4, 0x1f ;  /* 0x0c801f00490e7f89 */ /* 0x000ee200000e0000 */
[----:B-1----:R-:W-:Y:S02]  /*56c0*/  FSETP.GT.AND P2, PT, R16, R3, PT ;  /* 0x000000031000720b */ /* 0x002fe40003f44000 */
[----:B--2---:R-:W-:-:S04]  /*56d0*/  FSETP.GEU.AND P5, PT, R7, R10, PT ;  /* 0x0000000a0700720b */ /* 0x004fc80003fae000 */
[C---:B------:R-:W-:Y:S02]  /*56e0*/  FSEL R10, R7.reuse, R10, !P5 ;  /* 0x0000000a070a7208 */ /* 0x040fe40006800000 */
[----:B------:R-:W-:Y:S02]  /*56f0*/  FSETP.NAN.AND P5, PT, R16, R16, PT ;  /* 0x000000101000720b */ /* 0x000fe40003fa8000 */
[----:B------:R-:W-:-:S03]  /*5700*/  FSEL R7, R7, R10, P0 ;  /* 0x0000000a07077208 */ /* 0x000fc60000000000 */
[----:B------:R-:W-:Y:S02]  /*5710*/  @!P2 FSEL R16, R16, R3, P5 ;  /* 0x000000031010a208 */ /* 0x000fe40002800000 */
[C---:B------:R-:W-:Y:S01]  /*5720*/  FSETP.NAN.AND P2, PT, R73.reuse, R73, PT ;  /* 0x000000494900720b */ /* 0x040fe20003f48000 */
[----:B------:R-:W1:Y:S01]  /*5730*/  SHFL.BFLY PT, R10, R7, 0x2, 0x1f ;  /* 0x0c401f00070a7f89 */ /* 0x000e6200000e0000 */
[----:B---3--:R-:W-:-:S03]  /*5740*/  FSETP.GT.AND P0, PT, R73, R14, PT ;  /* 0x0000000e4900720b */ /* 0x008fc60003f04000 */
[----:B------:R-:W2:Y:S10]  /*5750*/  SHFL.BFLY PT, R3, R16, 0x2, 0x1f ;  /* 0x0c401f0010037f89 */ /* 0x000eb400000e0000 */
[----:B------:R-:W-:-:S02]  /*5760*/  @!P0 FSEL R73, R73, R14, P2 ;  /* 0x0000000e49498208 */ /* 0x000fc40001000000 */
[----:B------:R-:W-:Y:S02]  /*5770*/  FSETP.NAN.AND P0, PT, R7, R7, PT ;  /* 0x000000070700720b */ /* 0x000fe40003f08000 */
[----:B------:R-:W-:Y:S01]  /*5780*/  FSETP.NAN.AND P6, PT, R73, R73, PT ;  /* 0x000000494900720b */ /* 0x000fe20003fc8000 */
[----:B------:R-:W3:Y:S01]  /*5790*/  SHFL.BFLY PT, R14, R73, 0x2, 0x1f ;  /* 0x0c401f00490e7f89 */ /* 0x000ee200000e0000 */
[----:B-1----:R-:W-:-:S13]  /*57a0*/  FSETP.GEU.AND P5, PT, R7, R10, PT ;  /* 0x0000000a0700720b */ /* 0x002fda0003fae000 */
[----:B------:R-:W-:Y:S02]  /*57b0*/  @P5 FSEL R7, R7, R10, P0 ;  /* 0x0000000a07075208 */ /* 0x000fe40000000000 */
[C---:B--2---:R-:W-:Y:S02]  /*57c0*/  FSETP.GT.AND P0, PT, R16.reuse, R3, PT ;  /* 0x000000031000720b */ /* 0x044fe40003f04000 */
[----:B------:R-:W-:Y:S01]  /*57d0*/  FSETP.NAN.AND P5, PT, R16, R16, PT ;  /* 0x000000101000720b */ /* 0x000fe20003fa8000 */
[----:B------:R-:W1:Y:S01]  /*57e0*/  SHFL.BFLY PT, R10, R7, 0x1, 0x1f ;  /* 0x0c201f00070a7f89 */ /* 0x000e6200000e0000 */
[----:B---3--:R-:W-:-:S09]  /*57f0*/  FSETP.GT.AND P2, PT, R73, R14, PT ;  /* 0x0000000e4900720b */ /* 0x008fd20003f44000 */
[----:B------:R-:W-:Y:S02]  /*5800*/  @!P0 FSEL R16, R16, R3, P5 ;  /* 0x0000000310108208 */ /* 0x000fe40002800000 */
[----:B------:R-:W-:-:S03]  /*5810*/  LOP3.LUT P0, RZ, R0, 0x7, RZ, 0xc0, !PT ;  /* 0x0000000700ff7812 */ /* 0x000fc6000780c0ff */
[----:B------:R-:W2:Y:S01]  /*5820*/  SHFL.BFLY PT, R3, R16, 0x1, 0x1f ;  /* 0x0c201f0010037f89 */ /* 0x000ea200000e0000 */
[----:B------:R-:W-:Y:S02]  /*5830*/  ISETP.LT.AND P0, PT, R0, 0x10, !P0 ;  /* 0x000000100000780c */ /* 0x000fe40004701270 */
[----:B------:R-:W-:Y:S02]  /*5840*/  @!P2 FSEL R73, R73, R14, P6 ;  /* 0x0000000e4949a208 */ /* 0x000fe40003000000 */
[C---:B------:R-:W-:Y:S02]  /*5850*/  FSETP.NAN.AND P2, PT, R7.reuse, R7, PT ;  /* 0x000000070700720b */ /* 0x040fe40003f48000 */
[----:B------:R-:W-:Y:S01]  /*5860*/  FSETP.NAN.AND P6, PT, R16, R16, PT ;  /* 0x000000101000720b */ /* 0x000fe20003fc8000 */
[----:B------:R-:W3:Y:S01]  /*5870*/  SHFL.BFLY PT, R14, R73, 0x1, 0x1f ;  /* 0x0c201f00490e7f89 */ /* 0x000ee200000e0000 */
[----:B-1----:R-:W-:-:S13]  /*5880*/  FSETP.GEU.AND P5, PT, R7, R10, PT ;  /* 0x0000000a0700720b */ /* 0x002fda0003fae000 */
[----:B------:R-:W-:Y:S02]  /*5890*/  @P5 SEL R7, R7, R10, P2 ;  /* 0x0000000a07075207 */ /* 0x000fe40001000000 */
[----:B--2---:R-:W-:-:S03]  /*58a0*/  FSETP.GT.AND P5, PT, R16, R3, PT ;  /* 0x000000031000720b */ /* 0x004fc60003fa4000 */
[----:B------:R-:W-:Y:S04]  /*58b0*/  @P0 STS [R0.X4], R7 ;  /* 0x0000000700000388 */ /* 0x000fe80000004800 */
[----:B------:R-:W-:Y:S01]  /*58c0*/  BAR.SYNC.DEFER_BLOCKING 0x0 ;  /* 0x0000000000007b1d */ /* 0x000fe20000010000 */
[----:B---3--:R-:W-:-:S05]  /*58d0*/  FSETP.GT.AND P2, PT, R73, R14, PT ;  /* 0x0000000e4900720b */ /* 0x008fca0003f44000 */
[----:B------:R-:W-:Y:S02]  /*58e0*/  @!P5 SEL R16, R16, R3, P6 ;  /* 0x000000031010d207 */ /* 0x000fe40003000000 */
[----:B------:R-:W-:-:S06]  /*58f0*/  FSETP.NAN.AND P5, PT, R73, R73, PT ;  /* 0x000000494900720b */ /* 0x000fcc0003fa8000 */
[----:B------:R-:W-:Y:S01]  /*5900*/  @!P2 SEL R73, R73, R14, P5 ;  /* 0x0000000e4949a207 */ /* 0x000fe20002800000 */
[----:B------:R-:W-:Y:S04]  /*5910*/  LDS R10, [RZ] ;  /* 0x00000000ff0a7984 */ /* 0x000fe80000000800 */
[----:B------:R-:W1:Y:S04]  /*5920*/  LDS R11, [0x20] ;  /* 0x00002000ff0b7984 */ /* 0x000e680000000800 */
[----:B------:R-:W-:Y:S06]  /*5930*/  BAR.SYNC.DEFER_BLOCKING 0x0 ;  /* 0x0000000000007b1d */ /* 0x000fec0000010000 */
[----:B-1----:R-:W-:Y:S04]  /*5940*/  STS.64 [RZ], R10 ;  /* 0x0000000aff007388 */ /* 0x002fe80000000a00 */
[----:B------:R-:W-:Y:S06]  /*5950*/  BAR.SYNC.DEFER_BLOCKING 0x0 ;  /* 0x0000000000007b1d */ /* 0x000fec0000010000 */
[----:B------:R-:W-:Y:S04]  /*5960*/  LDS R3, [R17.X4] ;  /* 0x0000000011037984 */ /* 0x000fe80000004800 */
[----:B------:R-:W-:Y:S06]  /*5970*/  BAR.SYNC.DEFER_BLOCKING 0x0 ;  /* 0x0000000000007b1d */ /* 0x000fec0000010000 */
[----:B------:R-:W-:Y:S04]  /*5980*/  @!P1 STS [R2], R16 ;  /* 0x0000001002009388 */ /* 0x000fe80000000800 */
[----:B------:R-:W-:Y:S04]  /*5990*/  @!P1 STS [R2+0x20], R73 ;  /* 0x0000204902009388 */ /* 0x000fe80000000800 */
[----:B------:R-:W-:Y:S06]  /*59a0*/  BAR.SYNC.DEFER_BLOCKING 0x0 ;  /* 0x0000000000007b1d */ /* 0x000fec0000010000 */
[----:B------:R-:W1:Y:S04]  /*59b0*/  @!P4 LDS R13, [R0.X4] ;  /* 0x00000000000dc984 */ /* 0x000e680000004800 */
[----:B-1----:R-:W1:Y:S01]  /*59c0*/  SHFL.BFLY PT, R14, R13, 0x4, 0x1f ;  /* 0x0c801f000d0e7f89 */ /* 0x002e6200000e0000 */
[----:B------:R-:W-:-:S02]  /*59d0*/  FSETP.NAN.AND P2, PT, R13, R13, PT ;  /* 0x0000000d0d00720b */ /* 0x000fc40003f48000 */
[----:B-1----:R-:W-:-:S04]  /*59e0*/  FSETP.GT.AND P1, PT, R13, R14, PT ;  /* 0x0000000e0d00720b */ /* 0x002fc80003f24000 */
[----:B------:R-:W-:-:S04]  /*59f0*/  FSEL R14, R13, R14, P1 ;  /* 0x0000000e0d0e7208 */ /* 0x000fc80000800000 */
[----:B------:R-:W-:-:S04]  /*5a00*/  FSEL R7, R13, R14, P2 ;  /* 0x0000000e0d077208 */ /* 0x000fc80001000000 */
[C---:B------:R-:W-:Y:S01]  /*5a10*/  FSETP.NAN.AND P2, PT, R7.reuse, R7, PT ;  /* 0x000000070700720b */ /* 0x040fe20003f48000 */
[----:B------:R-:W1:Y:S02]  /*5a20*/  SHFL.BFLY PT, R14, R7, 0x2, 0x1f ;  /* 0x0c401f00070e7f89 */ /* 0x000e6400000e0000 */
[----:B-1----:R-:W-:-:S13]  /*5a30*/  FSETP.GT.AND P1, PT, R7, R14, PT ;  /* 0x0000000e0700720b */ /* 0x002fda0003f24000 */
[----:B------:R-:W-:-:S04]  /*5a40*/  @!P1 FSEL R7, R7, R14, P2 ;  /* 0x0000000e07079208 */ /* 0x000fc80001000000 */
[C---:B------:R-:W-:Y:S01]  /*5a50*/  FSETP.NAN.AND P2, PT, R7.reuse, R7, PT ;  /* 0x000000070700720b */ /* 0x040fe20003f48000 */
[----:B------:R-:W1:Y:S02]  /*5a60*/  SHFL.BFLY PT, R2, R7, 0x1, 0x1f ;  /* 0x0c201f0007027f89 */ /* 0x000e6400000e0000 */
[----:B-1----:R-:W-:-:S13]  /*5a70*/  FSETP.GT.AND P1, PT, R7, R2, PT ;  /* 0x000000020700720b */ /* 0x002fda0003f24000 */
[----:B------:R-:W-:Y:S02]  /*5a80*/  @!P1 SEL R7, R7, R2, P2 ;  /* 0x0000000207079207 */ /* 0x000fe40001000000 */
[----:B------:R-:W-:-:S03]  /*5a90*/  FSETP.GE.AND P1, PT, R11, RZ, PT ;  /* 0x000000ff0b00720b */ /* 0x000fc60003f26000 */
[----:B------:R-:W-:Y:S04]  /*5aa0*/  @P0 STS [R0.X4], R7 ;  /* 0x0000000700000388 */ /* 0x000fe80000004800 */
[----:B------:R-:W-:Y:S01]  /*5ab0*/  BAR.SYNC.DEFER_BLOCKING 0x0 ;  /* 0x0000000000007b1d */ /* 0x000fe20000010000 */
[C---:B------:R-:W-:Y:S02]  /*5ac0*/  FSETP.GE.AND P0, PT, R10.reuse, RZ, PT ;  /* 0x000000ff0a00720b */ /* 0x040fe40003f06000 */
[----:B------:R-:W-:Y:S02]  /*5ad0*/  FSEL R11, R11, RZ, !P1 ;  /* 0x000000ff0b0b7208 */ /* 0x000fe40004800000 */
[----:B------:R-:W-:-:S03]  /*5ae0*/  FSEL R10, R10, RZ, !P0 ;  /* 0x000000ff0a0a7208 */ /* 0x000fc60004000000 */
[----:B------:R-:W-:Y:S02]  /*5af0*/  FADD R11, RZ, -R11 ;  /* 0x8000000bff0b7221 */ /* 0x000fe40000000000 */
[----:B------:R-:W-:-:S03]  /*5b00*/  FADD R10, RZ, -R10 ;  /* 0x8000000aff0a7221 */ /* 0x000fc60000000000 */
[----:B------:R-:W-:Y:S02]  /*5b10*/  FSETP.NAN.AND P4, PT, R11, R11, PT ;  /* 0x0000000b0b00720b */ /* 0x000fe40003f88000 */
[----:B------:R-:W-:Y:S01]  /*5b20*/  FSETP.NAN.AND P2, PT, R10, R10, PT ;  /* 0x0000000a0a00720b */ /* 0x000fe20003f48000 */
[----:B------:R-:W1:Y:S04]  /*5b30*/  LDS R14, [RZ] ;  /* 0x00000000ff0e7984 */ /* 0x000e680000000800 */
[----:B------:R-:W2:Y:S04]  /*5b40*/  LDS R15, [0x20] ;  /* 0x00002000ff0f7984 */ /* 0x000ea80000000800 */
[----:B------:R-:W-:Y:S01]  /*5b50*/  BAR.SYNC.DEFER_BLOCKING 0x0 ;  /* 0x0000000000007b1d */ /* 0x000fe20000010000 */
[----:B-1----:R-:W-:-:S04]  /*5b60*/  FSETP.GTU.AND P0, PT, R14, RZ, PT ;  /* 0x000000ff0e00720b */ /* 0x002fc80003f0c000 */
[----:B------:R-:W-:Y:S01]  /*5b70*/  FSEL R7, R14, RZ, P0 ;  /* 0x000000ff0e077208 */ /* 0x000fe20000000000 */
[----:B--2---:R1:W-:Y:S04]  /*5b80*/  STS.64 [RZ], R14 ;  /* 0x0000000eff007388 */ /* 0x0043e80000000a00 */
[----:B------:R-:W-:Y:S01]  /*5b90*/  BAR.SYNC.DEFER_BLOCKING 0x0 ;  /* 0x0000000000007b1d */ /* 0x000fe20000010000 */
[C---:B------:R-:W-:Y:S02]  /*5ba0*/  FSETP.GTU.AND P1, PT, R15.reuse, RZ, PT ;  /* 0x000000ff0f00720b */ /* 0x040fe40003f2c000 */
[CC--:B------:R-:W-:Y:S02]  /*5bb0*/  FSETP.GT.AND P0, PT, R10.reuse, R7.reuse, PT ;  /* 0x000000070a00720b */ /* 0x0c0fe40003f04000 */
[----:B------:R-:W-:Y:S01]  /*5bc0*/  FSEL R2, R15, RZ, P1 ;  /* 0x000000ff0f027208 */ /* 0x000fe20000800000 */
[----:B-1----:R-:W-:Y:S01]  /*5bd0*/  IMAD.MOV.U32 R14, RZ, RZ, 0x3e800000 ;  /* 0x3e800000ff0e7424 */ /* 0x002fe200078e00ff */
[----:B------:R-:W-:-:S02]  /*5be0*/  @!P2 FSEL R10, R10, R7, P0 ;  /* 0x000000070a0aa208 */ /* 0x000fc40000000000 */
[----:B------:R-:W-:-:S03]  /*5bf0*/  FSETP.GT.AND P1, PT, R11, R2, PT ;  /* 0x000000020b00720b */ /* 0x000fc60003f24000 */
[----:B------:R-:W-:Y:S01]  /*5c00*/  FMUL R10, R10, 0.0078740157186985015869 ;  /* 0x3c0102040a0a7820 */ /* 0x000fe20000400000 */
[----:B------:R-:W-:-:S04]  /*5c10*/  @!P4 FSEL R11, R11, R2, P1 ;  /* 0x000000020b0bc208 */ /* 0x000fc80000800000 */
[C---:B------:R-:W-:Y:S01]  /*5c20*/  FSETP.GT.AND P0, PT, R10.reuse, 9.9999997473787516356e-06, PT ;  /* 0x3727c5ac0a00780b */ /* 0x040fe20003f04000 */
[----:B------:R-:W-:Y:S01]  /*5c30*/  FMUL R11, R11, 0.0078740157186985015869 ;  /* 0x3c0102040b0b7820 */ /* 0x000fe20000400000 */
[----:B------:R-:W-:-:S04]  /*5c40*/  FSETP.NAN.AND P1, PT, R10, R10, PT ;  /* 0x0000000a0a00720b */ /* 0x000fc80003f28000 */
[C---:B------:R-:W-:Y:S01]  /*5c50*/  FSETP.GT.AND P2, PT, R11.reuse, 9.9999997473787516356e-06, PT ;  /* 0x3727c5ac0b00780b */ /* 0x040fe20003f44000 */
[----:B------:R1:W2:Y:S06]  /*5c60*/  LDS R2, [R17.X4] ;  /* 0x0000000011027984 */ /* 0x0002ac0000004800 */
[----:B------:R-:W-:Y:S02]  /*5c70*/  @!P0 FSEL R10, R10, 9.9999997473787516356e-06, P1 ;  /* 0x3727c5ac0a0a8808 */ /* 0x000fe40000800000 */
[----:B------:R-:W-:Y:S01]  /*5c80*/  FSETP.NAN.AND P0, PT, R11, R11, PT ;  /* 0x0000000b0b00720b */ /* 0x000fe20003f08000 */
[----:B-1----:R-:W-:Y:S01]  /*5c90*/  IMAD.WIDE R16, R9, R12, c[0x0][0x198] ;  /* 0x0000660009107625 */ /* 0x002fe200078e020c */
[----:B------:R-:W-:-:S02]  /*5ca0*/  FSETP.GT.AND P1, PT, |R10|, 8.50705917302346158658e+37, PT ;  /* 0x7e8000000a00780b */ /* 0x000fc40003f24200 */
[----:B------:R-:W-:Y:S02]  /*5cb0*/  @!P2 FSEL R11, R11, 9.9999997473787516356e-06, P0 ;  /* 0x3727c5ac0b0ba808 */ /* 0x000fe40000000000 */
[----:B------:R-:W-:Y:S02]  /*5cc0*/  FSETP.GEU.AND P4, PT, |R10|, 1.175494350822287508e-38, PT ;  /* 0x008000000a00780b */ /* 0x000fe40003f8e200 */
[C---:B------:R-:W-:Y:S02]  /*5cd0*/  FSETP.GT.AND P2, PT, |R11|.reuse, 8.50705917302346158658e+37, PT ;  /* 0x7e8000000b00780b */ /* 0x040fe40003f44200 */
[----:B------:R-:W-:Y:S02]  /*5ce0*/  FSETP.GEU.AND P5, PT, |R11|, 1.175494350822287508e-38, PT ;  /* 0x008000000b00780b */ /* 0x000fe40003fae200 */
[----:B------:R-:W-:Y:S02]  /*5cf0*/  LOP3.LUT P0, RZ, R0, 0xfe, RZ, 0xc0, !PT ;  /* 0x000000fe00ff7812 */ /* 0x000fe4000780c0ff */
[----:B------:R-:W-:Y:S01]  /*5d00*/  FSEL R7, R14, 1, P1 ;  /* 0x3f8000000e077808 */ /* 0x000fe20000800000 */
[----:B------:R-:W-:Y:S01]  /*5d10*/  @P1 FMUL R10, R10, 0.25 ;  /* 0x3e8000000a0a1820 */ /* 0x000fe20000400000 */
[----:B------:R-:W-:-:S02]  /*5d20*/  ISETP.LT.AND P0, PT, R9, 0xe10, !P0 ;  /* 0x00000e100900780c */ /* 0x000fc40004701270 */
[----:B------:R-:W-:Y:S01]  /*5d30*/  FSEL R14, R14, 1, P2 ;  /* 0x3f8000000e0e7808 */ /* 0x000fe20001000000 */
[----:B------:R-:W-:Y:S01]  /*5d40*/  @!P4 FMUL R10, R10, 16777216 ;  /* 0x4b8000000a0ac820 */ /* 0x000fe20000400000 */
[----:B------:R-:W-:Y:S01]  /*5d50*/  @!P4 FMUL R7, R7, 16777216 ;  /* 0x4b8000000707c820 */ /* 0x000fe20000400000 */
[----:B------:R-:W-:Y:S02]  /*5d60*/  @P2 FMUL R11, R11, 0.25 ;  /* 0x3e8000000b0b2820 */ /* 0x000fe40000400000 */
[----:B------:R-:W-:Y:S02]  /*5d70*/  @!P5 FMUL R14, R14, 16777216 ;  /* 0x4b8000000e0ed820 */ /* 0x000fe40000400000 */
[----:B------:R-:W-:Y:S01]  /*5d80*/  @!P5 FMUL R11, R11, 16777216 ;  /* 0x4b8000000b0bd820 */ /* 0x000fe20000400000 */
[----:B------:R-:W1:Y:S01]  /*5d90*/  MUFU.RCP R10, R10 ;  /* 0x0000000a000a7308 */ /* 0x000e620000001000 */
[----:B--2---:R-:W-:Y:S01]  /*5da0*/  F2FP.BF16.PACK_AB R0, R2, R3 ;  /* 0x000000030200723e */ /* 0x004fe200000010ff */
[----:B------:R-:W-:-:S06]  /*5db0*/  IMAD.WIDE R2, R9, R12, c[0x0][0x180] ;  /* 0x0000600009027625 */ /* 0x000fcc00078e020c */
[----:B------:R-:W2:Y:S01]  /*5dc0*/  MUFU.RCP R11, R11 ;  /* 0x0000000b000b7308 */ /* 0x000ea20000001000 */
[C---:B------:R-:W-:Y:S01]  /*5dd0*/  PRMT R21, R0.reuse, 0x7632, R21 ;  /* 0x0000763200157816 */ /* 0x040fe20000000015 */
[----:B------:R3:W-:Y:S01]  /*5de0*/  @P0 STG.E.U16 [R2.64], R0 ;  /* 0x0000000002000986 */ /* 0x0007e2000c101506 */
[----:B------:R-:W-:Y:S01]  /*5df0*/  PRMT R22, R0, 0x7610, R22 ;  /* 0x0000761000167816 */ /* 0x000fe20000000016 */
[----:B-1----:R-:W-:Y:S01]  /*5e00*/  FMUL R7, R10, R7 ;  /* 0x000000070a077220 */ /* 0x002fe20000400000 */
[----:B--2---:R-:W-:Y:S01]  /*5e10*/  FMUL R20, R11, R14 ;  /* 0x0000000e0b147220 */ /* 0x004fe20000400000 */
[CC--:B------:R-:W-:Y:S01]  /*5e20*/  IMAD.WIDE R10, R9.reuse, R12.reuse, c[0x0][0x188] ;  /* 0x00006200090a7625 */ /* 0x0c0fe200078e020c */
[C---:B---3--:R-:W-:Y:S02]  /*5e30*/  PRMT R3, R0.reuse, 0x7632, R3 ;  /* 0x0000763200037816 */ /* 0x048fe40000000003 */
[----:B------:R-:W-:Y:S01]  /*5e40*/  PRMT R2, R0, 0x7632, R2 ;  /* 0x0000763200027816 */ /* 0x000fe20000000002 */
[----:B------:R-:W-:-:S02]  /*5e50*/  IMAD.WIDE R14, R9, R12, c[0x0][0x190] ;  /* 0x00006400090e7625 */ /* 0x000fc400078e020c */
[----:B------:R-:W-:Y:S02]  /*5e60*/  @P0 STG.E.U16 [R10.64], R3 ;  /* 0x000000030a000986 */ /* 0x000fe4000c101506 */
[----:B------:R-:W-:Y:S01]  /*5e70*/  IMAD.WIDE R12, R9, R12, c[0x0][0x1a8] ;  /* 0x00006a00090c7625 */ /* 0x000fe200078e020c */
[----:B------:R-:W-:Y:S02]  /*5e80*/  PRMT R9, R0, 0x7610, R9 ;  /* 0x0000761000097816 */ /* 0x000fe40000000009 */
[----:B------:R-:W-:-:S03]  /*5e90*/  SHF.R.U32.HI R0, RZ, 0x4, R6 ;  /* 0x00000004ff007819 */ /* 0x000fc60000011606 */
[----:B------:R1:W-:Y:S04]  /*5ea0*/  @P0 STG.E.U16 [R14.64], R9 ;  /* 0x000000090e000986 */ /* 0x0003e8000c101506 */
[----:B------:R2:W-:Y:S04]  /*5eb0*/  @P0 STG.E.U16 [R16.64], R21 ;  /* 0x0000001510000986 */ /* 0x0005e8000c101506 */
[----:B------:R2:W-:Y:S04]  /*5ec0*/  @P0 STG.E.U16 [R18.64], R22 ;  /* 0x0000001612000986 */ /* 0x0005e8000c101506 */
[----:B------:R2:W-:Y:S01]  /*5ed0*/  @P0 STG.E.U16 [R12.64], R2 ;  /* 0x000000020c000986 */ /* 0x0005e2000c101506 */
[----:B-1----:R-:W-:-:S03]  /*5ee0*/  IMAD.MOV.U32 R9, RZ, RZ, RZ ;  /* 0x000000ffff097224 */ /* 0x002fc600078e00ff */
[----:B------:R-:W-:Y:S06]  /*5ef0*/  BAR.SYNC.DEFER_BLOCKING 0x0 ;  /* 0x0000000000007b1d */ /* 0x000fec0000010000 */
[----:B------:R2:W-:Y:S04]  /*5f00*/  STS [RZ], R7 ;  /* 0x00000007ff007388 */ /* 0x0005e80000000800 */
[----:B------:R2:W-:Y:S04]  /*5f10*/  STS [0x8], R20 ;  /* 0x00000814ff007388 */ /* 0x0005e80000000800 */
[----:B------:R-:W-:Y:S06]  /*5f20*/  BAR.SYNC.DEFER_BLOCKING 0x0 ;  /* 0x0000000000007b1d */ /* 0x000fec0000010000 */
[----:B--2---:R-:W1:Y:S02]  /*5f30*/  LDS R0, [R0] ;  /* 0x0000000000007984 */ /* 0x004e640000000800 */
.L_x_5:
[----:B0-----:R-:W-:Y:S01]  /*5f40*/  LOP3.LUT R2, R9, 0x7f0, R4, 0xf8, !PT ;  /* 0x000007f009027812 */ /* 0x001fe200078ef804 */
[----:B------:R-:W-:Y:S01]  /*5f50*/  IMAD.U32 R3, RZ, RZ, UR4 ;  /* 0x00000004ff037e24 */ /* 0x000fe2000f8e00ff */
[----:B------:R-:W-:Y:S01]  /*5f60*/  CS2R R16, SRZ ;  /* 0x0000000000107805 */ /* 0x000fe2000001ff00 */
[----:B------:R-:W-:Y:S01]  /*5f70*/  IMAD.MOV.U32 R7, RZ, RZ, 0x2 ;  /* 0x00000002ff077424 */ /* 0x000fe200078e00ff */
[----:B------:R-:W-:Y:S01]  /*5f80*/  ISETP.LT.U32.AND P0, PT, R2, 0xc00, PT ;  /* 0x00000c000200780c */ /* 0x000fe20003f01070 */
[----:B0-----:R-:W-:Y:S01]  /*5f90*/  IMAD R28, R5, 0xc00, R2 ;  /* 0x00000c00051c7824 */ /* 0x001fe200078e0202 */
[----:B------:R-:W-:-:S02]  /*5fa0*/  CS2R R18, SRZ ;  /* 0x0000000000127805 */ /* 0x000fc4000001ff00 */
[----:B------:R-:W-:Y:S01]  /*5fb0*/  ISETP.LT.U32.AND.EX P0, PT, R3, RZ, !P3, P0 ;  /* 0x000000ff0300720c */ /* 0x000fe20005f01100 */
[----:B------:R-:W-:Y:S01]  /*5fc0*/  IMAD.WIDE R2, R28, R7, c[0x0][0x178] ;  /* 0x00005e001c027625 */ /* 0x000fe200078e0207 */
[----:B------:R-:W-:-:S03]  /*5fd0*/  CS2R R12, SRZ ;  /* 0x00000000000c7805 */ /* 0x000fc6000001ff00 */
[----:B------:R-:W-:Y:S01]  /*5fe0*/  IMAD.IADD R6, R8, 0x1, R9 ;  /* 0x0000000108067824 */ /* 0x000fe200078e0209 */
[----:B------:R-:W-:-:S07]  /*5ff0*/  CS2R R14, SRZ ;  /* 0x00000000000e7805 */ /* 0x000fce000001ff00 */
[----:B------:R-:W2:Y:S01]  /*6000*/  @P0 LDG.E.EF.128 R16, [R2.64] ;  /* 0x0000000602100981 */ /* 0x000ea2000c0e1d00 */
[----:B------:R-:W-:-:S05]  /*6010*/  IMAD.WIDE R6, R6, R7, c[0x0][0x178] ;  /* 0x00005e0006067625 */ /* 0x000fca00078e0207 */
[----:B------:R-:W3:Y:S01]  /*6020*/  @P0 LDG.E.EF.128 R12, [R6.64] ;  /* 0x00000006060c0981 */ /* 0x000ee2000c0e1d00 */
[C---:B--2---:R-:W-:Y:S01]  /*6030*/  IMAD.U32 R9, R16.reuse, 0x10000, RZ ;  /* 0x0001000010097824 */ /* 0x044fe200078e00ff */
[----:B------:R-:W-:Y:S01]  /*6040*/  PRMT R16, R16, 0x7632, R16 ;  /* 0x0000763210107816 */ /* 0x000fe20000000010 */
[C---:B------:R-:W-:Y:S01]  /*6050*/  IMAD.U32 R3, R18.reuse, 0x10000, RZ ;  /* 0x0001000012037824 */ /* 0x040fe200078e00ff */
[----:B------:R-:W-:Y:S01]  /*6060*/  PRMT R18, R18, 0x7632, R18 ;  /* 0x0000763212127816 */ /* 0x000fe20000000012 */
[C---:B-1----:R-:W-:Y:S01]  /*6070*/  FMUL R10, R0.reuse, R9 ;  /* 0x00000009000a7220 */ /* 0x042fe20000400000 */
[----:B------:R-:W-:Y:S01]  /*6080*/  IMAD.U32 R9, R17, 0x10000, RZ ;  /* 0x0001000011097824 */ /* 0x000fe200078e00ff */
[C---:B------:R-:W-:Y:S01]  /*6090*/  FMUL R2, R0.reuse, R3 ;  /* 0x0000000300027220 */ /* 0x040fe20000400000 */
[----:B------:R-:W-:Y:S01]  /*60a0*/  IMAD.U32 R3, R19, 0x10000, RZ ;  /* 0x0001000013037824 */ /* 0x000fe200078e00ff */
[----:B------:R-:W0:Y:S01]  /*60b0*/  FRND R20, R10 ;  /* 0x0000000a00147307 */ /* 0x000e220000201000 */
[----:B------:R-:W-:Y:S01]  /*60c0*/  FMUL R9, R0, R9 ;  /* 0x0000000900097220 */ /* 0x000fe20000400000 */
[----:B---3--:R-:W-:Y:S01]  /*60d0*/  IMAD.U32 R7, R12, 0x10000, RZ ;  /* 0x000100000c077824 */ /* 0x008fe200078e00ff */
[----:B------:R-:W-:Y:S01]  /*60e0*/  FMUL R6, R0, R3 ;  /* 0x0000000300067220 */ /* 0x000fe20000400000 */
[----:B------:R-:W-:Y:S01]  /*60f0*/  IMAD.U32 R3, R13, 0x10000, RZ ;  /* 0x000100000d037824 */ /* 0x000fe200078e00ff */
[----:B------:R-:W-:Y:S01]  /*6100*/  PRMT R12, R12, 0x7632, R12 ;  /* 0x000076320c0c7816 */ /* 0x000fe2000000000c */
[----:B------:R-:W-:Y:S01]  /*6110*/  FMUL R11, R0, R7 ;  /* 0x00000007000b7220 */ /* 0x000fe20000400000 */
[C---:B------:R-:W-:Y:S01]  /*6120*/  IMAD.U32 R7, R14.reuse, 0x10000, RZ ;  /* 0x000100000e077824 */ /* 0x040fe200078e00ff */
[----:B------:R1:W2:Y:S01]  /*6130*/  FRND R21, R9 ;  /* 0x0000000900157307 */ /* 0x0002a20000201000 */
[----:B------:R-:W-:-:S02]  /*6140*/  PRMT R14, R14, 0x7632, R14 ;  /* 0x000076320e0e7816 */ /* 0x000fc4000000000e */
[----:B------:R-:W-:Y:S01]  /*6150*/  PRMT R17, R17, 0x7632, R17 ;  /* 0x0000763211117816 */ /* 0x000fe20000000011 */
[C---:B------:R-:W-:Y:S01]  /*6160*/  FMUL R7, R0.reuse, R7 ;  /* 0x0000000700077220 */ /* 0x040fe20000400000 */
[----:B------:R-:W-:Y:S02]  /*6170*/  PRMT R19, R19, 0x7632, R19 ;  /* 0x0000763213137816 */ /* 0x000fe40000000013 */
[----:B------:R-:W-:Y:S01]  /*6180*/  PRMT R13, R13, 0x7632, R13 ;  /* 0x000076320d0d7816 */ /* 0x000fe2000000000d */
[----:B------:R3:W-:Y:S01]  /*6190*/  FRND R22, R2 ;  /* 0x0000000200167307 */ /* 0x0007e20000201000 */
[----:B-1----:R-:W-:Y:S01]  /*61a0*/  FMUL R9, R0, R3 ;  /* 0x0000000300097220 */ /* 0x002fe20000400000 */
[----:B------:R-:W-:Y:S01]  /*61b0*/  IMAD.U32 R3, R15, 0x10000, RZ ;  /* 0x000100000f037824 */ /* 0x000fe200078e00ff */
[C---:B0-----:R-:W-:Y:S01]  /*61c0*/  FSETP.GT.AND P1, PT, R20.reuse, -127, PT ;  /* 0xc2fe00001400780b */ /* 0x041fe20003f24000 */
[----:B------:R-:W-:Y:S01]  /*61d0*/  IMAD.U32 R17, R17, 0x10000, RZ ;  /* 0x0001000011117824 */ /* 0x000fe200078e00ff */
[----:B------:R-:W-:Y:S01]  /*61e0*/  FSETP.NAN.AND P2, PT, R20, R20, PT ;  /* 0x000000141400720b */ /* 0x000fe20003f48000 */
[----:B------:R-:W-:Y:S01]  /*61f0*/  FMUL R10, R0, R3 ;  /* 0x00000003000a7220 */ /* 0x000fe20000400000 */
[----:B------:R-:W-:Y:S01]  /*6200*/  IMAD.U32 R3, R16, 0x10000, RZ ;  /* 0x0001000010037824 */ /* 0x000fe200078e00ff */
[----:B------:R-:W-:Y:S01]  /*6210*/  FRND R24, R9 ;  /* 0x0000000900187307 */ /* 0x000fe20000201000 */
[C---:B------:R-:W-:Y:S01]  /*6220*/  FMUL R17, R0.reuse, R17 ;  /* 0x0000001100117220 */ /* 0x040fe20000400000 */
[----:B--2---:R-:W-:Y:S01]  /*6230*/  FSETP.NAN.AND P5, PT, R21, R21, PT ;  /* 0x000000151500720b */ /* 0x004fe20003fa8000 */
[----:B---3--:R-:W-:Y:S01]  /*6240*/  FMUL R2, R0, R3 ;  /* 0x0000000300027220 */ /* 0x008fe20000400000 */
[----:B------:R-:W-:Y:S01]  /*6250*/  IMAD.U32 R3, R18, 0x10000, RZ ;  /* 0x0001000012037824 */ /* 0x000fe200078e00ff */
[----:B------:R-:W-:Y:S01]  /*6260*/  PRMT R15, R15, 0x7632, R15 ;  /* 0x000076320f0f7816 */ /* 0x000fe2000000000f */
[----:B------:R-:W-:-:S02]  /*6270*/  IMAD.U32 R19, R19, 0x10000, RZ ;  /* 0x0001000013137824 */ /* 0x000fc400078e00ff */
[----:B------:R-:W0:Y:S01]  /*6280*/  FRND R9, R2 ;  /* 0x0000000200097307 */ /* 0x000e220000201000 */
[----:B------:R-:W-:Y:S01]  /*6290*/  @!P1 FSEL R20, R20, -127, P2 ;  /* 0xc2fe000014149808 */ /* 0x000fe20001000000 */
[----:B------:R-:W-:Y:S01]  /*62a0*/  FMUL R19, R0, R19 ;  /* 0x0000001300137220 */ /* 0x000fe20000400000 */
[----:B------:R-:W-:Y:S02]  /*62b0*/  IMAD.U32 R13, R13, 0x10000, RZ ;  /* 0x000100000d0d7824 */ /* 0x000fe400078e00ff */
[C---:B------:R-:W-:Y:S01]  /*62c0*/  FSETP.GEU.AND P4, PT, R20.reuse, 127, PT ;  /* 0x42fe00001400780b */ /* 0x040fe20003f8e000 */
[----:B------:R-:W-:Y:S01]  /*62d0*/  IMAD.U32 R15, R15, 0x10000, RZ ;  /* 0x000100000f0f7824 */ /* 0x000fe200078e00ff */
[----:B------:R-:W-:Y:S01]  /*62e0*/  FSETP.NAN.AND P6, PT, R20, R20, PT ;  /* 0x000000141400720b */ /* 0x000fe20003fc8000 */
[----:B------:R1:W-:Y:S01]  /*62f0*/  FRND R23, R6 ;  /* 0x0000000600177307 */ /* 0x0003e20000201000 */
[C---:B------:R-:W-:Y:S01]  /*6300*/  FMUL R13, R0.reuse, R13 ;  /* 0x0000000d000d7220 */ /* 0x040fe20000400000 */
[C---:B------:R-:W-:Y:S01]  /*6310*/  FMUL R15, R0.reuse, R15 ;  /* 0x0000000f000f7220 */ /* 0x040fe20000400000 */
[C---:B0-----:R-:W-:Y:S01]  /*6320*/  FSETP.GT.AND P1, PT, R9.reuse, -127, PT ;  /* 0xc2fe00000900780b */ /* 0x041fe20003f24000 */
[----:B-1----:R-:W-:Y:S01]  /*6330*/  FMUL R6, R0, R3 ;  /* 0x0000000300067220 */ /* 0x002fe20000400000 */
[----:B------:R-:W-:Y:S01]  /*6340*/  IMAD.U32 R3, R12, 0x10000, RZ ;  /* 0x000100000c037824 */ /* 0x000fe200078e00ff */
[----:B------:R-:W-:-:S02]  /*6350*/  FSETP.NAN.AND P2, PT, R9, R9, PT ;  /* 0x000000090900720b */ /* 0x000fc40003f48000 */
[----:B------:R-:W-:Y:S01]  /*6360*/  FRND R17, R17 ;  /* 0x0000001100117307 */ /* 0x000fe20000201000 */
[----:B------:R-:W-:Y:S01]  /*6370*/  FMUL R2, R0, R3 ;  /* 0x0000000300027220 */ /* 0x000fe20000400000 */
[----:B------:R-:W-:-:S04]  /*6380*/  IMAD.U32 R3, R14, 0x10000, RZ ;  /* 0x000100000e037824 */ /* 0x000fc800078e00ff */
[----:B------:R-:W-:Y:S02]  /*6390*/  FMUL R3, R0, R3 ;  /* 0x0000000300037220 */ /* 0x000fe40000400000 */
[----:B------:R-:W0:Y:S01]  /*63a0*/  F2I.S16.TRUNC.NTZ R14, R20 ;  /* 0x00000014000e7305 */ /* 0x000e22000020e900 */
[----:B------:R-:W-:Y:S02]  /*63b0*/  @!P1 FSEL R9, R9, -127, P2 ;  /* 0xc2fe000009099808 */ /* 0x000fe40001000000 */
[----:B------:R-:W-:Y:S02]  /*63c0*/  FSETP.GT.AND P1, PT, R21, -127, PT ;  /* 0xc2fe00001500780b */ /* 0x000fe40003f24000 */
[----:B------:R-:W-:-:S03]  /*63d0*/  FSETP.GT.AND P2, PT, R22, -127, PT ;  /* 0xc2fe00001600780b */ /* 0x000fc60003f44000 */
[----:B------:R-:W1:Y:S01]  /*63e0*/  F2I.S16.TRUNC.NTZ R12, R9 ;  /* 0x00000009000c7305 */ /* 0x000e62000020e900 */
[----:B0-----:R-:W-:-:S07]  /*63f0*/  LOP3.LUT R25, R14, 0xffff, RZ, 0xc0, !PT ;  /* 0x0000ffff0e197812 */ /* 0x001fce00078ec0ff */
[----:B------:R-:W0:Y:S01]  /*6400*/  FRND R6, R6 ;  /* 0x0000000600067307 */ /* 0x000e220000201000 */
[----:B------:R-:W-:Y:S02]  /*6410*/  @!P1 FSEL R21, R21, -127, P5 ;  /* 0xc2fe000015159808 */ /* 0x000fe40002800000 */
[----:B------:R-:W-:Y:S02]  /*6420*/  @P4 SEL R25, R25, 0x7f, P6 ;  /* 0x0000007f19194807 */ /* 0x000fe40003000000 */
[----:B------:R-:W-:Y:S02]  /*6430*/  FSETP.GEU.AND P4, PT, R9, 127, PT ;  /* 0x42fe00000900780b */ /* 0x000fe40003f8e000 */
[----:B------:R-:W-:Y:S01]  /*6440*/  FSETP.NAN.AND P6, PT, R22, R22, PT ;  /* 0x000000161600720b */ /* 0x000fe20003fc8000 */
[----:B------:R-:W-:Y:S01]  /*6450*/  FRND R19, R19 ;  /* 0x0000001300137307 */ /* 0x000fe20000201000 */
[----:B------:R-:W-:Y:S02]  /*6460*/  FSETP.GT.AND P1, PT, R17, -127, PT ;  /* 0xc2fe00001100780b */ /* 0x000fe40003f24000 */
[----:B------:R-:W-:-:S02]  /*6470*/  FSETP.NAN.AND P5, PT, R9, R9, PT ;  /* 0x000000090900720b */ /* 0x000fc40003fa8000 */
[----:B------:R-:W-:Y:S02]  /*6480*/  @!P2 FSEL R22, R22, -127, P6 ;  /* 0xc2fe00001616a808 */ /* 0x000fe40003000000 */
[----:B------:R-:W-:Y:S01]  /*6490*/  FSETP.GT.AND P2, PT, R23, -127, PT ;  /* 0xc2fe00001700780b */ /* 0x000fe20003f44000 */
[----:B------:R-:W2:Y:S01]  /*64a0*/  F2I.S16.TRUNC.NTZ R9, R21 ;  /* 0x0000001500097305 */ /* 0x000ea2000020e900 */
[----:B-1----:R-:W-:Y:S02]  /*64b0*/  LOP3.LUT R14, R12, 0xffff, RZ, 0xc0, !PT ;  /* 0x0000ffff0c0e7812 */ /* 0x002fe400078ec0ff */
[----:B------:R-:W-:Y:S02]  /*64c0*/  FSETP.NAN.AND P6, PT, R17, R17, PT ;  /* 0x000000111100720b */ /* 0x000fe40003fc8000 */
[----:B------:R-:W-:Y:S02]  /*64d0*/  @P4 SEL R14, R14, 0x7f, P5 ;  /* 0x0000007f0e0e4807 */ /* 0x000fe40002800000 */
[----:B------:R-:W-:Y:S01]  /*64e0*/  FSETP.GEU.AND P4, PT, R21, 127, PT ;  /* 0x42fe00001500780b */ /* 0x000fe20003f8e000 */
[----:B------:R-:W1:Y:S01]  /*64f0*/  F2I.S16.TRUNC.NTZ R16, R22 ;  /* 0x0000001600107305 */ /* 0x000e62000020e900 */
[----:B------:R-:W-:-:S02]  /*6500*/  FSETP.NAN.AND P5, PT, R23, R23, PT ;  /* 0x000000171700720b */ /* 0x000fc40003fa8000 */
[----:B------:R-:W-:Y:S02]  /*6510*/  @!P1 FSEL R17, R17, -127, P6 ;  /* 0xc2fe000011119808 */ /* 0x000fe40003000000 */
[----:B0-----:R-:W-:Y:S02]  /*6520*/  FSETP.GT.AND P1, PT, R6, -127, PT ;  /* 0xc2fe00000600780b */ /* 0x001fe40003f24000 */
[----:B------:R-:W-:Y:S01]  /*6530*/  @!P2 FSEL R23, R23, -127, P5 ;  /* 0xc2fe00001717a808 */ /* 0x000fe20002800000 */
[----:B------:R-:W0:Y:S01]  /*6540*/  FRND R11, R11 ;  /* 0x0000000b000b7307 */ /* 0x000e220000201000 */
[----:B------:R-:W-:Y:S02]  /*6550*/  FSETP.NAN.AND P6, PT, R21, R21, PT ;  /* 0x000000151500720b */ /* 0x000fe40003fc8000 */
[----:B------:R-:W-:Y:S02]  /*6560*/  FSETP.GEU.AND P2, PT, R22, 127, PT ;  /* 0x42fe00001600780b */ /* 0x000fe40003f4e000 */
[----:B--2---:R-:W-:-:S02]  /*6570*/  LOP3.LUT R12, R9, 0xffff, RZ, 0xc0, !PT ;  /* 0x0000ffff090c7812 */ /* 0x004fc400078ec0ff */
[----:B------:R-:W-:Y:S01]  /*6580*/  FSETP.NAN.AND P5, PT, R6, R6, PT ;  /* 0x000000060600720b */ /* 0x000fe20003fa8000 */
[----:B------:R-:W2:Y:S01]  /*6590*/  FRND R7, R7 ;  /* 0x0000000700077307 */ /* 0x000ea20000201000 */
[----:B------:R-:W-:Y:S02]  /*65a0*/  @P4 SEL R12, R12, 0x7f, P6 ;  /* 0x0000007f0c0c4807 */ /* 0x000fe40003000000 */
[----:B------:R-:W-:Y:S02]  /*65b0*/  FSETP.GT.AND P4, PT, R19, -127, PT ;  /* 0xc2fe00001300780b */ /* 0x000fe40003f84000 */
[----:B------:R-:W-:Y:S02]  /*65c0*/  FSETP.NAN.AND P6, PT, R22, R22, PT ;  /* 0x000000161600720b */ /* 0x000fe40003fc8000 */
[----:B------:R-:W-:Y:S01]  /*65d0*/  @!P1 FSEL R6, R6, -127, P5 ;  /* 0xc2fe000006069808 */ /* 0x000fe20002800000 */
[----:B------:R-:W3:Y:S01]  /*65e0*/  F2I.S16.TRUNC.NTZ R9, R17 ;  /* 0x0000001100097305 */ /* 0x000ee2000020e900 */
[----:B-1----:R-:W-:-:S02]  /*65f0*/  LOP3.LUT R21, R16, 0xffff, RZ, 0xc0, !PT ;  /* 0x0000ffff10157812 */ /* 0x002fc400078ec0ff */
[----:B0-----:R-:W-:Y:S02]  /*6600*/  FSETP.GT.AND P1, PT, R11, -127, PT ;  /* 0xc2fe00000b00780b */ /* 0x001fe40003f24000 */
[----:B------:R-:W-:Y:S02]  /*6610*/  @P2 SEL R21, R21, 0x7f, P6 ;  /* 0x0000007f15152807 */ /* 0x000fe40003000000 */
[C---:B------:R-:W-:Y:S01]  /*6620*/  FSETP.NAN.AND P6, PT, R19.reuse, R19, PT ;  /* 0x000000131300720b */ /* 0x040fe20003fc8000 */
[----:B------:R-:W0:Y:S01]  /*6630*/  FRND R10, R10 ;  /* 0x0000000a000a7307 */ /* 0x000e220000201000 */
[----:B------:R-:W-:Y:S02]  /*6640*/  FSETP.GT.AND P5, PT, R24, -127, PT ;  /* 0xc2fe00001800780b */ /* 0x000fe40003fa4000 */
[----:B------:R-:W-:Y:S02]  /*6650*/  @!P4 FSEL R19, R19, -127, P6 ;  /* 0xc2fe00001313c808 */ /* 0x000fe40003000000 */
[----:B------:R-:W-:-:S02]  /*6660*/  FSETP.NAN.AND P2, PT, R11, R11, PT ;  /* 0x0000000b0b00720b */ /* 0x000fc40003f48000 */
[----:B------:R-:W-:Y:S01]  /*6670*/  FSETP.GEU.AND P4, PT, R17, 127, PT ;  /* 0x42fe00001100780b */ /* 0x000fe20003f8e000 */
[----:B------:R-:W1:Y:S01]  /*6680*/  F2I.S16.TRUNC.NTZ R16, R6 ;  /* 0x0000000600107305 */ /* 0x000e62000020e900 */
[----:B------:R-:W-:Y:S02]  /*6690*/  @!P1 FSEL R11, R11, -127, P2 ;  /* 0xc2fe00000b0b9808 */ /* 0x000fe40001000000 */
[C---:B------:R-:W-:Y:S02]  /*66a0*/  FSETP.NAN.AND P6, PT, R24.reuse, R24, PT ;  /* 0x000000181800720b */ /* 0x040fe40003fc8000 */
[----:B--2---:R-:W-:Y:S02]  /*66b0*/  FSETP.GT.AND P1, PT, R7, -127, PT ;  /* 0xc2fe00000700780b */ /* 0x004fe40003f24000 */
[----:B------:R-:W-:Y:S01]  /*66c0*/  FSETP.NAN.AND P2, PT, R17, R17, PT ;  /* 0x000000111100720b */ /* 0x000fe20003f48000 */
[----:B------:R-:W2:Y:S01]  /*66d0*/  FRND R2, R2 ;  /* 0x0000000200027307 */ /* 0x000ea20000201000 */
[----:B------:R-:W-:-:S02]  /*66e0*/  @!P5 FSEL R24, R24, -127, P6 ;  /* 0xc2fe00001818d808 */ /* 0x000fc40003000000 */
[----:B---3--:R-:W-:Y:S02]  /*66f0*/  LOP3.LUT R9, R9, 0xffff, RZ, 0xc0, !PT ;  /* 0x0000ffff09097812 */ /* 0x008fe400078ec0ff */
[----:B------:R-:W-:Y:S02]  /*6700*/  FSETP.GEU.AND P5, PT, R6, 127, PT ;  /* 0x42fe00000600780b */ /* 0x000fe40003fae000 */
[----:B------:R-:W-:Y:S01]  /*6710*/  @P4 SEL R9, R9, 0x7f, P2 ;  /* 0x0000007f09094807 */ /* 0x000fe20001000000 */
[----:B------:R-:W3:Y:S01]  /*6720*/  F2I.S16.TRUNC.NTZ R18, R23 ;  /* 0x0000001700127305 */ /* 0x000ee2000020e900 */
[----:B0-----:R-:W-:Y:S02]  /*6730*/  FSETP.GT.AND P2, PT, R10, -127, PT ;  /* 0xc2fe00000a00780b */ /* 0x001fe40003f44000 */
[----:B------:R-:W-:Y:S02]  /*6740*/  FSETP.NAN.AND P6, PT, R7, R7, PT ;  /* 0x000000070700720b */ /* 0x000fe40003fc8000 */
[----:B------:R-:W-:-:S02]  /*6750*/  FSETP.NAN.AND P4, PT, R6, R6, PT ;  /* 0x000000060600720b */ /* 0x000fc40003f88000 */
[----:B------:R-:W-:Y:S01]  /*6760*/  @!P1 FSEL R7, R7, -127, P6 ;  /* 0xc2fe000007079808 */ /* 0x000fe20003000000 */
[----:B------:R-:W0:Y:S01]  /*6770*/  FRND R13, R13 ;  /* 0x0000000d000d7307 */ /* 0x000e220000201000 */
[----:B-1----:R-:W-:Y:S02]  /*6780*/  LOP3.LUT R16, R16, 0xffff, RZ, 0xc0, !PT ;  /* 0x0000ffff10107812 */ /* 0x002fe400078ec0ff */
[----:B------:R-:W-:Y:S02]  /*6790*/  FSETP.GEU.AND P1, PT, R23, 127, PT ;  /* 0x42fe00001700780b */ /* 0x000fe40003f2e000 */
[----:B------:R-:W-:Y:S02]  /*67a0*/  @P5 SEL R16, R16, 0x7f, P4 ;  /* 0x0000007f10105807 */ /* 0x000fe40002000000 */
[----:B------:R-:W-:Y:S01]  /*67b0*/  FSETP.NAN.AND P6, PT, R10, R10, PT ;  /* 0x0000000a0a00720b */ /* 0x000fe20003fc8000 */
[----:B------:R-:W1:Y:S01]  /*67c0*/  F2I.S16.TRUNC.NTZ R20, R11 ;  /* 0x0000000b00147305 */ /* 0x000e62000020e900 */
[----:B--2---:R-:W-:-:S02]  /*67d0*/  FSETP.GT.AND P4, PT, R2, -127, PT ;  /* 0xc2fe00000200780b */ /* 0x004fc40003f84000 */
[----:B------:R-:W-:Y:S02]  /*67e0*/  @!P2 FSEL R10, R10, -127, P6 ;  /* 0xc2fe00000a0aa808 */ /* 0x000fe40003000000 */
[----:B------:R-:W-:Y:S02]  /*67f0*/  FSETP.NAN.AND P5, PT, R23, R23, PT ;  /* 0x000000171700720b */ /* 0x000fe40003fa8000 */
[----:B------:R-:W-:Y:S01]  /*6800*/  FSETP.GEU.AND P2, PT, R11, 127, PT ;  /* 0x42fe00000b00780b */ /* 0x000fe20003f4e000 */
[----:B------:R-:W2:Y:S01]  /*6810*/  FRND R3, R3 ;  /* 0x0000000300037307 */ /* 0x000ea20000201000 */
[----:B---3--:R-:W-:Y:S02]  /*6820*/  LOP3.LUT R17, R18, 0xffff, RZ, 0xc0, !PT ;  /* 0x0000ffff12117812 */ /* 0x008fe400078ec0ff */
[----:B------:R-:W-:Y:S02]  /*6830*/  FSETP.NAN.AND P6, PT, R2, R2, PT ;  /* 0x000000020200720b */ /* 0x000fe40003fc8000 */
[----:B------:R-:W-:-:S02]  /*6840*/  @P1 SEL R17, R17, 0x7f, P5 ;  /* 0x0000007f11111807 */ /* 0x000fc40002800000 */
[----:B0-----:R-:W-:Y:S01]  /*6850*/  FSETP.GT.AND P1, PT, R13, -127, PT ;  /* 0xc2fe00000d00780b */ /* 0x001fe20003f24000 */
[----:B------:R-:W0:Y:S01]  /*6860*/  F2I.S16.TRUNC.NTZ R22, R24 ;  /* 0x0000001800167305 */ /* 0x000e22000020e900 */
[----:B------:R-:W-:Y:S02]  /*6870*/  FSETP.NAN.AND P5, PT, R11, R11, PT ;  /* 0x0000000b0b00720b */ /* 0x000fe40003fa8000 */
[----:B------:R-:W-:Y:S02]  /*6880*/  @!P4 FSEL R2, R2, -127, P6 ;  /* 0xc2fe00000202c808 */ /* 0x000fe40003000000 */
[----:B-1----:R-:W-:Y:S02]  /*6890*/  LOP3.LUT R20, R20, 0xffff, RZ, 0xc0, !PT ;  /* 0x0000ffff14147812 */ /* 0x002fe400078ec0ff */
[----:B------:R-:W-:Y:S01]  /*68a0*/  FSETP.GEU.AND P6, PT, R24, 127, PT ;  /* 0x42fe00001800780b */ /* 0x000fe20003fce000 */
[----:B------:R-:W1:Y:S01]  /*68b0*/  FRND R15, R15 ;  /* 0x0000000f000f7307 */ /* 0x000e620000201000 */
[----:B------:R-:W-:-:S02]  /*68c0*/  @P2 SEL R20, R20, 0x7f, P5 ;  /* 0x0000007f14142807 */ /* 0x000fc40002800000 */
[----:B------:R-:W-:Y:S02]  /*68d0*/  FSETP.NAN.AND P5, PT, R13, R13, PT ;  /* 0x0000000d0d00720b */ /* 0x000fe40003fa8000 */
[----:B--2---:R-:W-:Y:S02]  /*68e0*/  FSETP.GT.AND P4, PT, R3, -127, PT ;  /* 0xc2fe00000300780b */ /* 0x004fe40003f84000 */
[----:B------:R-:W-:Y:S01]  /*68f0*/  @!P1 FSEL R13, R13, -127, P5 ;  /* 0xc2fe00000d0d9808 */ /* 0x000fe20002800000 */
[----:B------:R-:W2:Y:S01]  /*6900*/  F2I.S16.TRUNC.NTZ R6, R19 ;  /* 0x0000001300067305 */ /* 0x000ea2000020e900 */
[----:B------:R-:W-:Y:S02]  /*6910*/  FSETP.NAN.AND P2, PT, R24, R24, PT ;  /* 0x000000181800720b */ /* 0x000fe40003f48000 */
[----:B0-----:R-:W-:Y:S02]  /*6920*/  LOP3.LUT R23, R22, 0xffff, RZ, 0xc0, !PT ;  /* 0x0000ffff16177812 */ /* 0x001fe400078ec0ff */
[----:B------:R-:W-:-:S02]  /*6930*/  FSETP.GEU.AND P1, PT, R19, 127, PT ;  /* 0x42fe00001300780b */ /* 0x000fc40003f2e000 */
[----:B------:R-:W-:Y:S01]  /*6940*/  @P6 SEL R23, R23, 0x7f, P2 ;  /* 0x0000007f17176807 */ /* 0x000fe20001000000 */
[----:B------:R-:W0:Y:S01]  /*6950*/  F2I.S16.TRUNC.NTZ R11, R2 ;  /* 0x00000002000b7305 */ /* 0x000e22000020e900 */
[----:B-1----:R-:W-:Y:S02]  /*6960*/  FSETP.GT.AND P2, PT, R15, -127, PT ;  /* 0xc2fe00000f00780b */ /* 0x002fe40003f44000 */
[----:B------:R-:W-:Y:S02]  /*6970*/  FSETP.NAN.AND P5, PT, R3, R3, PT ;  /* 0x000000030300720b */ /* 0x000fe40003fa8000 */
[----:B------:R-:W-:Y:S02]  /*6980*/  FSETP.NAN.AND P6, PT, R19, R19, PT ;  /* 0x000000131300720b */ /* 0x000fe40003fc8000 */
[----:B------:R-:W-:Y:S01]  /*6990*/  @!P4 FSEL R3, R3, -127, P5 ;  /* 0xc2fe00000303c808 */ /* 0x000fe20002800000 */
[----:B------:R-:W1:Y:S01]  /*69a0*/  F2I.S16.TRUNC.NTZ R18, R13 ;  /* 0x0000000d00127305 */ /* 0x000e62000020e900 */
[----:B--2---:R-:W-:-:S02]  /*69b0*/  LOP3.LUT R6, R6, 0xffff, RZ, 0xc0, !PT ;  /* 0x0000ffff06067812 */ /* 0x004fc400078ec0ff */
[----:B------:R-:W-:Y:S02]  /*69c0*/  FSETP.GEU.AND P4, PT, R2, 127, PT ;  /* 0x42fe00000200780b */ /* 0x000fe40003f8e000 */
[----:B------:R-:W-:Y:S02]  /*69d0*/  @P1 SEL R6, R6, 0x7f, P6 ;  /* 0x0000007f06061807 */ /* 0x000fe40003000000 */
[----:B------:R-:W-:Y:S01]  /*69e0*/  FSETP.NAN.AND P6, PT, R15, R15, PT ;  /* 0x0000000f0f00720b */ /* 0x000fe20003fc8000 */
[----:B------:R-:W2:Y:S01]  /*69f0*/  F2I.S16.TRUNC.NTZ R26, R7 ;  /* 0x00000007001a7305 */ /* 0x000ea2000020e900 */
[----:B------:R-:W-:Y:S02]  /*6a00*/  FSETP.GEU.AND P1, PT, R13, 127, PT ;  /* 0x42fe00000d00780b */ /* 0x000fe40003f2e000 */
[----:B------:R-:W-:Y:S02]  /*6a10*/  @!P2 FSEL R15, R15, -127, P6 ;  /* 0xc2fe00000f0fa808 */ /* 0x000fe40003000000 */
[----:B------:R-:W-:-:S02]  /*6a20*/  FSETP.GEU.AND P2, PT, R7, 127, PT ;  /* 0x42fe00000700780b */ /* 0x000fc40003f4e000 */
[----:B------:R-:W-:Y:S01]  /*6a30*/  FSETP.NAN.AND P5, PT, R2, R2, PT ;  /* 0x000000020200720b */ /* 0x000fe20003fa8000 */
[----:B------:R-:W3:Y:S01]  /*6a40*/  F2I.S16.TRUNC.NTZ R27, R10 ;  /* 0x0000000a001b7305 */ /* 0x000ee2000020e900 */
[----:B0-----:R-:W-:Y:S02]  /*6a50*/  LOP3.LUT R11, R11, 0xffff, RZ, 0xc0, !PT ;  /* 0x0000ffff0b0b7812 */ /* 0x001fe400078ec0ff */
[----:B------:R-:W-:Y:S02]  /*6a60*/  FSETP.NAN.AND P6, PT, R13, R13, PT ;  /* 0x0000000d0d00720b */ /* 0x000fe40003fc8000 */
[----:B------:R-:W-:Y:S02]  /*6a70*/  @P4 SEL R11, R11, 0x7f, P5 ;  /* 0x0000007f0b0b4807 */ /* 0x000fe40002800000 */
[----:B-1----:R-:W-:Y:S01]  /*6a80*/  LOP3.LUT R18, R18, 0xffff, RZ, 0xc0, !PT ;  /* 0x0000ffff12127812 */ /* 0x002fe200078ec0ff */
[----:B------:R-:W0:Y:S01]  /*6a90*/  F2I.S16.TRUNC.NTZ R2, R3 ;  /* 0x0000000300027305 */ /* 0x000e22000020e900 */
[----:B------:R-:W-:-:S02]  /*6aa0*/  FSETP.GEU.AND P4, PT, R10, 127, PT ;  /* 0x42fe00000a00780b */ /* 0x000fc40003f8e000 */
[----:B------:R-:W-:Y:S02]  /*6ab0*/  FSETP.NAN.AND P5, PT, R7, R7, PT ;  /* 0x000000070700720b */ /* 0x000fe40003fa8000 */
[----:B--2---:R-:W-:Y:S02]  /*6ac0*/  LOP3.LUT R7, R26, 0xffff, RZ, 0xc0, !PT ;  /* 0x0000ffff1a077812 */ /* 0x004fe400078ec0ff */
[----:B------:R-:W-:Y:S01]  /*6ad0*/  @P1 SEL R18, R18, 0x7f, P6 ;  /* 0x0000007f12121807 */ /* 0x000fe20003000000 */
[----:B------:R-:W1:Y:S01]  /*6ae0*/  F2I.S16.TRUNC.NTZ R13, R15 ;  /* 0x0000000f000d7305 */ /* 0x000e62000020e900 */
[----:B------:R-:W-:Y:S02]  /*6af0*/  FSETP.GEU.AND P1, PT, R3, 127, PT ;  /* 0x42fe00000300780b */ /* 0x000fe40003f2e000 */
[----:B------:R-:W-:Y:S02]  /*6b00*/  FSETP.GEU.AND P6, PT, R15, 127, PT ;  /* 0x42fe00000f00780b */ /* 0x000fe40003fce000 */
[----:B------:R-:W-:-:S02]  /*6b10*/  @P2 SEL R7, R7, 0x7f, P5 ;  /* 0x0000007f07072807 */ /* 0x000fc40002800000 */
[----:B------:R-:W-:Y:S02]  /*6b20*/  FSETP.NAN.AND P5, PT, R10, R10, PT ;  /* 0x0000000a0a00720b */ /* 0x000fe40003fa8000 */
[----:B---3--:R-:W-:Y:S02]  /*6b30*/  LOP3.LUT R10, R27, 0xffff, RZ, 0xc0, !PT ;  /* 0x0000ffff1b0a7812 */ /* 0x008fe400078ec0ff */
[----:B------:R-:W-:Y:S02]  /*6b40*/  FSETP.NAN.AND P2, PT, R3, R3, PT ;  /* 0x000000030300720b */ /* 0x000fe40003f48000 */
[----:B------:R-:W-:Y:S02]  /*6b50*/  @P4 SEL R10, R10, 0x7f, P5 ;  /* 0x0000007f0a0a4807 */ /* 0x000fe40002800000 */
[----:B0-----:R-:W-:Y:S02]  /*6b60*/  LOP3.LUT R2, R2, 0xffff, RZ, 0xc0, !PT ;  /* 0x0000ffff02027812 */ /* 0x001fe400078ec0ff */
[----:B------:R-:W-:-:S02]  /*6b70*/  FSETP.NAN.AND P4, PT, R15, R15, PT ;  /* 0x0000000f0f00720b */ /* 0x000fc40003f88000 */
[----:B-1----:R-:W-:Y:S02]  /*6b80*/  LOP3.LUT R13, R13, 0xffff, RZ, 0xc0, !PT ;  /* 0x0000ffff0d0d7812 */ /* 0x002fe400078ec0ff */
[----:B------:R-:W-:Y:S02]  /*6b90*/  PRMT R14, R25, 0x3340, R14 ;  /* 0x00003340190e7816 */ /* 0x000fe4000000000e */
[----:B------:R-:W-:Y:S02]  /*6ba0*/  PRMT R9, R12, 0x3340, R9 ;  /* 0x000033400c097816 */ /* 0x000fe40000000009 */
[----:B------:R-:W-:Y:S02]  /*6bb0*/  @P1 SEL R2, R2, 0x7f, P2 ;  /* 0x0000007f02021807 */ /* 0x000fe40001000000 */
[----:B------:R-:W-:Y:S02]  /*6bc0*/  PRMT R21, R21, 0x3340, R16 ;  /* 0x0000334015157816 */ /* 0x000fe40000000010 */
[----:B------:R-:W-:-:S02]  /*6bd0*/  PRMT R6, R17, 0x3340, R6 ;  /* 0x0000334011067816 */ /* 0x000fc40000000006 */
[----:B------:R-:W-:Y:S02]  /*6be0*/  @P6 SEL R13, R13, 0x7f, P4 ;  /* 0x0000007f0d0d6807 */ /* 0x000fe40002000000 */
[----:B------:R-:W-:Y:S02]  /*6bf0*/  PRMT R12, R7, 0x3340, R2 ;  /* 0x00003340070c7816 */ /* 0x000fe40000000002 */
[----:B------:R-:W-:Y:S02]  /*6c00*/  PRMT R16, R14, 0x5410, R9 ;  /* 0x000054100e107816 */ /* 0x000fe40000000009 */
[----:B------:R-:W-:Y:S02]  /*6c10*/  PRMT R11, R20, 0x3340, R11 ;  /* 0x00003340140b7816 */ /* 0x000fe4000000000b */
[----:B------:R-:W-:Y:S02]  /*6c20*/  PRMT R18, R23, 0x3340, R18 ;  /* 0x0000334017127816 */ /* 0x000fe40000000012 */
[----:B------:R-:W-:-:S02]  /*6c30*/  PRMT R13, R10, 0x3340, R13 ;  /* 0x000033400a0d7816 */ /* 0x000fc4000000000d */
[----:B------:R-:W-:Y:S02]  /*6c40*/  PRMT R17, R21, 0x5410, R6 ;  /* 0x0000541015117816 */ /* 0x000fe40000000006 */
[----:B------:R-:W-:Y:S02]  /*6c50*/  SHF.R.S32.HI R9, RZ, 0x1f, R28 ;  /* 0x0000001fff097819 */ /* 0x000fe4000001141c */
[C---:B------:R-:W-:Y:S02]  /*6c60*/  IADD3 R2, P1, R28.reuse, c[0x0][0x1b0], RZ ;  /* 0x00006c001c027a10 */ /* 0x040fe40007f3e0ff */
[C---:B------:R-:W-:Y:S02]  /*6c70*/  IADD3 R6, P2, R28.reuse, c[0x0][0x1b8], RZ ;  /* 0x00006e001c067a10 */ /* 0x040fe40007f5e0ff */
[----:B------:R-:W-:Y:S02]  /*6c80*/  IADD3 R10, P4, R28, c[0x0][0x1c0], RZ ;  /* 0x000070001c0a7a10 */ /* 0x000fe40007f9e0ff */
[----:B------:R-:W-:-:S02]  /*6c90*/  PRMT R18, R11, 0x5410, R18 ;  /* 0x000054100b127816 */ /* 0x000fc40000000012 */
[C---:B------:R-:W-:Y:S02]  /*6ca0*/  IADD3.X R3, R9.reuse, c[0x0][0x1b4], RZ, P1, !PT ;  /* 0x00006d0009037a10 */ /* 0x040fe40000ffe4ff */
[----:B------:R-:W-:Y:S02]  /*6cb0*/  PRMT R19, R12, 0x5410, R13 ;  /* 0x000054100c137816 */ /* 0x000fe4000000000d */
[C---:B------:R-:W-:Y:S02]  /*6cc0*/  IADD3.X R7, R9.reuse, c[0x0][0x1bc], RZ, P2, !PT ;  /* 0x00006f0009077a10 */ /* 0x040fe400017fe4ff */
[----:B------:R-:W-:Y:S01]  /*6cd0*/  IADD3.X R11, R9, c[0x0][0x1c4], RZ, P4, !PT ;  /* 0x00007100090b7a10 */ /* 0x000fe200027fe4ff */
[----:B------:R0:W-:Y:S01]  /*6ce0*/  @P0 STG.E.128 [R2.64], R16 ;  /* 0x0000001002000986 */ /* 0x0001e2000c101d06 */
[----:B------:R-:W-:-:S03]  /*6cf0*/  IMAD.MOV.U32 R9, RZ, RZ, 0x800 ;  /* 0x00000800ff097424 */ /* 0x000fc600078e00ff */
[----:B------:R0:W-:Y:S04]  /*6d00*/  @P0 STG.E.128 [R6.64], R16 ;  /* 0x0000001006000986 */ /* 0x0001e8000c101d06 */
[----:B------:R0:W-:Y:S01]  /*6d10*/  @P0 STG.E.128 [R10.64], R16 ;  /* 0x000000100a000986 */ /* 0x0001e2000c101d06 */
[----:B------:R-:W-:Y:S01]  /*6d20*/  PLOP3.LUT P0, PT, PT, PT, UP0, 0x80, 0x0 ;  /* 0x000000000000781c */ /* 0x000fe20003f0f008 */
[----:B------:R-:W-:-:S12]  /*6d30*/  UPLOP3.LUT UP0, UPT, UPT, UPT, UPT, 0x40, 0x0 ;  /* 0x000000000000789c */ /* 0x000fd80003f0e870 */
[----:B------:R-:W-:Y:S05]  /*6d40*/  @P0 BRA `(.L_x_5) ;  /* 0xfffff1f000000947 */ /* 0x000fea000383ffff */
[----:B------:R-:W-:Y:S05]  /*6d50*/  EXIT ;  /* 0x000000000000794d */ /* 0x000fea0003800000 */
.L_x_6:
[----:B------:R-:W-:-:S00]  /*6d60*/  BRA `(.L_x_6) ;  /* 0xfffffff000007947 */ /* 0x000fc0000383ffff */
[----:B------:R-:W-:-:S00]  /*6d70*/  NOP ;  /* 0x0000000000007918 */ /* 0x000fc00000000000 */
        /* <DEDUP_REMOVED lines=8> */
.L_x_7:


//--------------------- .nv.global.init           --------------------------
	.section	.nv.global.init,"aw",@progbits
.nv.global.init:
	.type		_$_str,@object
	.size		_$_str,(.L_0 - _$_str)
_$_str:
        /*0000*/ 	.byte	0x5f, 0x5f, 0x43, 0x55, 0x44, 0x41, 0x5f, 0x46, 0x54, 0x5a, 0x00
.L_0:


//--------------------- .nv.shared.triton_red_fused__to_copy_add_amax_amin_clamp_mul_native_layer_norm_reciprocal_1 --------------------------
	.section	.nv.shared.triton_red_fused__to_copy_add_amax_amin_clamp_mul_native_layer_norm_reciprocal_1,"aw",@nobits
	.sectionflags	@""
	.align	16
